def matmul_kernel(
    a_ptr,
    b_ptr,
    c_ptr,
    M,
    N,
    K,
    stride_am,
    stride_ak,
    stride_bk,
    stride_bn,
    stride_cm,
    stride_cn,
    BLOCK_M: tl.constexpr,
    BLOCK_N: tl.constexpr,
    BLOCK_K: tl.constexpr,
    GROUP_M: tl.constexpr,
):
    pid = tl.program_id(axis=0)
    num_pid_m = tl.cdiv(M, BLOCK_M)
    num_pid_n = tl.cdiv(N, BLOCK_N)
    num_pid_in_group = GROUP_M * num_pid_n
    group_id = pid // num_pid_in_group
    first_pid_m = group_id * GROUP_M
    group_size_m = min(num_pid_m - first_pid_m, GROUP_M)
    pid_m = first_pid_m + ((pid % num_pid_in_group) % group_size_m)
    pid_n = (pid % num_pid_in_group) // group_size_m

    offs_am = (pid_m * BLOCK_M + tl.arange(0, BLOCK_M)) % M
    offs_bn = (pid_n * BLOCK_N + tl.arange(0, BLOCK_N)) % N
    offs_k = tl.arange(0, BLOCK_K)
    a_ptrs = a_ptr + offs_am[:, None] * stride_am + offs_k[None, :] * stride_ak
    b_ptrs = b_ptr + offs_k[:, None] * stride_bk + offs_bn[None, :] * stride_bn

    acc = tl.zeros((BLOCK_M, BLOCK_N), dtype=tl.float32)
    for kk in range(0, tl.cdiv(K, BLOCK_K)):
        a = tl.load(a_ptrs, mask=offs_k[None, :] < K - kk * BLOCK_K, other=0.0)
        b = tl.load(b_ptrs, mask=offs_k[:, None] < K - kk * BLOCK_K, other=0.0)
        acc = tl.dot(a, b, acc)
        a_ptrs += BLOCK_K * stride_ak
        b_ptrs += BLOCK_K * stride_bk

    c = acc.to(c_ptr.dtype.element_ty)
    offs_cm = pid_m * BLOCK_M + tl.arange(0, BLOCK_M)
    offs_cn = pid_n * BLOCK_N + tl.arange(0, BLOCK_N)
    c_ptrs = c_ptr + offs_cm[:, None] * stride_cm + offs_cn[None, :] * stride_cn
    mask = (offs_cm[:, None] < M) & (offs_cn[None, :] < N)
    tl.store(c_ptrs, c, mask=mask)

# config = {"BLOCK_K": 16, "BLOCK_M": 32, "BLOCK_N": 256, "GROUP_M": 8, "arch": "sm_80", "dtype": "bf16", "num_ctas": 1, "num_stages": 3, "num_warps": 4}
# arch = sm_80


// ===== COMPILED SASS (sm_80) =====

	.target	sm_80

	.elftype	@"ET_EXEC"


//--------------------- .note.nv.tkinfo           --------------------------
	.section	.note.nv.tkinfo,"",@"SHT_NOTE"
	.sectionflags	@"SHF_NOTE_NV_TKINFO"
	.tkinfo
        /*0018*/ 	.word	0x00000002
        /*0030*/ 	.string	""
        /*0030*/ 	.string	"ptxas"
        /*0030*/ 	.string	"Cuda compilation tools, release 13.0, V13.0.88"
        /*0030*/ 	.string	"Build cuda_13.0.r13.0/compiler.36424714_0"
        /*0030*/ 	.string	"-v  -suppress-debug-info  -lineinfo  -arch sm_80 "



//--------------------- .note.nv.cuinfo           --------------------------
	.section	.note.nv.cuinfo,"",@"SHT_NOTE"
	.sectionflags	@"SHF_NOTE_NV_CUINFO"
        /*0018*/ 	.short	0x0002
        /*001a*/ 	.short	0x0050
        /*001c*/ 	.short	0x0082
	.zero		2


//--------------------- .nv.info                  --------------------------
	.section	.nv.info,"",@"SHT_CUDA_INFO"
	.align	4


	//----- nvinfo : EIATTR_REGCOUNT
	.align		4
        /*0000*/ 	.byte	0x04, 0x2f
        /*0002*/ 	.short	(.L_1 - .L_0)
	.align		4
.L_0:
        /*0004*/ 	.word	index@(matmul_kernel)
        /*0008*/ 	.word	0x000000f4


	//----- nvinfo : EIATTR_FRAME_SIZE
	.align		4
.L_1:
        /*000c*/ 	.byte	0x04, 0x11
        /*000e*/ 	.short	(.L_3 - .L_2)
	.align		4
.L_2:
        /*0010*/ 	.word	index@(matmul_kernel)
        /*0014*/ 	.word	0x00000000


	//----- nvinfo : EIATTR_MIN_STACK_SIZE
	.align		4
.L_3:
        /*0018*/ 	.byte	0x04, 0x12
        /*001a*/ 	.short	(.L_5 - .L_4)
	.align		4
.L_4:
        /*001c*/ 	.word	index@(matmul_kernel)
        /*0020*/ 	.word	0x00000000
.L_5:


//--------------------- .nv.info.matmul_kernel    --------------------------
	.section	.nv.info.matmul_kernel,"",@"SHT_CUDA_INFO"
	.sectionflags	@""
	.align	4


	//----- nvinfo : EIATTR_CUDA_API_VERSION
	.align		4
        /*0000*/ 	.byte	0x04, 0x37
        /*0002*/ 	.short	(.L_7 - .L_6)
.L_6:
        /*0004*/ 	.word	0x00000082


	//----- nvinfo : EIATTR_SW2861232_WAR
	.align		4
.L_7:
        /*0008*/ 	.byte	0x01, 0x35
	.zero		2


	//----- nvinfo : EIATTR_PARAM_CBANK
	.align		4
        /*000c*/ 	.byte	0x04, 0x0a
        /*000e*/ 	.short	(.L_9 - .L_8)
	.align		4
.L_8:
        /*0010*/ 	.word	index@(.nv.constant0.matmul_kernel)
        /*0014*/ 	.short	0x0160
        /*0016*/ 	.short	0x0050


	//----- nvinfo : EIATTR_CBANK_PARAM_SIZE
	.align		4
.L_9:
        /*0018*/ 	.byte	0x03, 0x19
        /*001a*/ 	.short	0x0050


	//----- nvinfo : EIATTR_KPARAM_INFO
	.align		4
        /*001c*/ 	.byte	0x04, 0x17
        /*001e*/ 	.short	(.L_11 - .L_10)
.L_10:
        /*0020*/ 	.word	0x00000000
        /*0024*/ 	.short	0x000d
        /*0026*/ 	.short	0x0048
        /*0028*/ 	.byte	0x00, 0xf4, 0x21, 0x00


	//----- nvinfo : EIATTR_KPARAM_INFO
	.align		4
.L_11:
        /*002c*/ 	.byte	0x04, 0x17
        /*002e*/ 	.short	(.L_13 - .L_12)
.L_12:
        /*0030*/ 	.word	0x00000000
        /*0034*/ 	.short	0x000c
        /*0036*/ 	.short	0x0040
        /*0038*/ 	.byte	0x00, 0xf4, 0x21, 0x00


	//----- nvinfo : EIATTR_KPARAM_INFO
	.align		4
.L_13:
        /*003c*/ 	.byte	0x04, 0x17
        /*003e*/ 	.short	(.L_15 - .L_14)
.L_14:
        /*0040*/ 	.word	0x00000000
        /*0044*/ 	.short	0x000b
        /*0046*/ 	.short	0x0038
        /*0048*/ 	.byte	0x00, 0xf0, 0x11, 0x00


	//----- nvinfo : EIATTR_KPARAM_INFO
	.align		4
.L_15:
        /*004c*/ 	.byte	0x04, 0x17
        /*004e*/ 	.short	(.L_17 - .L_16)
.L_16:
        /*0050*/ 	.word	0x00000000
        /*0054*/ 	.short	0x000a
        /*0056*/ 	.short	0x0034
        /*0058*/ 	.byte	0x00, 0xf0, 0x11, 0x00


	//----- nvinfo : EIATTR_KPARAM_INFO
	.align		4
.L_17:
        /*005c*/ 	.byte	0x04, 0x17
        /*005e*/ 	.short	(.L_19 - .L_18)
.L_18:
        /*0060*/ 	.word	0x00000000
        /*0064*/ 	.short	0x0009
        /*0066*/ 	.short	0x0030
        /*0068*/ 	.byte	0x00, 0xf0, 0x11, 0x00


	//----- nvinfo : EIATTR_KPARAM_INFO
	.align		4
.L_19:
        /*006c*/ 	.byte	0x04, 0x17
        /*006e*/ 	.short	(.L_21 - .L_20)
.L_20:
        /*0070*/ 	.word	0x00000000
        /*0074*/ 	.short	0x0008
        /*0076*/ 	.short	0x002c
        /*0078*/ 	.byte	0x00, 0xf0, 0x11, 0x00


	//----- nvinfo : EIATTR_KPARAM_INFO
	.align		4
.L_21:
        /*007c*/ 	.byte	0x04, 0x17
        /*007e*/ 	.short	(.L_23 - .L_22)
.L_22:
        /*0080*/ 	.word	0x00000000
        /*0084*/ 	.short	0x0007
        /*0086*/ 	.short	0x0028
        /*0088*/ 	.byte	0x00, 0xf0, 0x11, 0x00


	//----- nvinfo : EIATTR_KPARAM_INFO
	.align		4
.L_23:
        /*008c*/ 	.byte	0x04, 0x17
        /*008e*/ 	.short	(.L_25 - .L_24)
.L_24:
        /*0090*/ 	.word	0x00000000
        /*0094*/ 	.short	0x0006
        /*0096*/ 	.short	0x0024
        /*0098*/ 	.byte	0x00, 0xf0, 0x11, 0x00


	//----- nvinfo : EIATTR_KPARAM_INFO
	.align		4
.L_25:
        /*009c*/ 	.byte	0x04, 0x17
        /*009e*/ 	.short	(.L_27 - .L_26)
.L_26:
        /*00a0*/ 	.word	0x00000000
        /*00a4*/ 	.short	0x0005
        /*00a6*/ 	.short	0x0020
        /*00a8*/ 	.byte	0x00, 0xf0, 0x11, 0x00


	//----- nvinfo : EIATTR_KPARAM_INFO
	.align		4
.L_27:
        /*00ac*/ 	.byte	0x04, 0x17
        /*00ae*/ 	.short	(.L_29 - .L_28)
.L_28:
        /*00b0*/ 	.word	0x00000000
        /*00b4*/ 	.short	0x0004
        /*00b6*/ 	.short	0x001c
        /*00b8*/ 	.byte	0x00, 0xf0, 0x11, 0x00


	//----- nvinfo : EIATTR_KPARAM_INFO
	.align		4
.L_29:
        /*00bc*/ 	.byte	0x04, 0x17
        /*00be*/ 	.short	(.L_31 - .L_30)
.L_30:
        /*00c0*/ 	.word	0x00000000
        /*00c4*/ 	.short	0x0003
        /*00c6*/ 	.short	0x0018
        /*00c8*/ 	.byte	0x00, 0xf0, 0x11, 0x00


	//----- nvinfo : EIATTR_KPARAM_INFO
	.align		4
.L_31:
        /*00cc*/ 	.byte	0x04, 0x17
        /*00ce*/ 	.short	(.L_33 - .L_32)
.L_32:
        /*00d0*/ 	.word	0x00000000
        /*00d4*/ 	.short	0x0002
        /*00d6*/ 	.short	0x0010
        /*00d8*/ 	.byte	0x00, 0xf4, 0x21, 0x00


	//----- nvinfo : EIATTR_KPARAM_INFO
	.align		4
.L_33:
        /*00dc*/ 	.byte	0x04, 0x17
        /*00de*/ 	.short	(.L_35 - .L_34)
.L_34:
        /*00e0*/ 	.word	0x00000000
        /*00e4*/ 	.short	0x0001
        /*00e6*/ 	.short	0x0008
        /*00e8*/ 	.byte	0x00, 0xf4, 0x21, 0x00


	//----- nvinfo : EIATTR_KPARAM_INFO
	.align		4
.L_35:
        /*00ec*/ 	.byte	0x04, 0x17
        /*00ee*/ 	.short	(.L_37 - .L_36)
.L_36:
        /*00f0*/ 	.word	0x00000000
        /*00f4*/ 	.short	0x0000
        /*00f6*/ 	.short	0x0000
        /*00f8*/ 	.byte	0x00, 0xf4, 0x21, 0x00


	//----- nvinfo : EIATTR_MAXREG_COUNT
	.align		4
.L_37:
        /*00fc*/ 	.byte	0x03, 0x1b
        /*00fe*/ 	.short	0x00ff


	//----- nvinfo : EIATTR_NUM_BARRIERS
	.align		4
        /*0100*/ 	.byte	0x02, 0x4c
        /*0102*/ 	.byte	0x01
	.zero		1


	//----- nvinfo : EIATTR_MERCURY_ISA_VERSION
	.align		4
        /*0104*/ 	.byte	0x03, 0x5f
        /*0106*/ 	.short	0x0000


	//----- nvinfo : EIATTR_EXIT_INSTR_OFFSETS
	.align		4
        /*0108*/ 	.byte	0x04, 0x1c
        /*010a*/ 	.short	(.L_39 - .L_38)


	//   ....[0]....
.L_38:
        /*010c*/ 	.word	0x00005880


	//   ....[1]....
        /*0110*/ 	.word	0x000058b0


	//----- nvinfo : EIATTR_REQNTID
	.align		4
.L_39:
        /*0114*/ 	.byte	0x04, 0x10
        /*0116*/ 	.short	(.L_41 - .L_40)
.L_40:
        /*0118*/ 	.word	0x00000080
        /*011c*/ 	.word	0x00000001
        /*0120*/ 	.word	0x00000001
.L_41:


//--------------------- .nv.callgraph             --------------------------
	.section	.nv.callgraph,"",@"SHT_CUDA_CALLGRAPH"
	.align	4
	.sectionentsize	8
	.align		4
        /*0000*/ 	.word	0x00000000
	.align		4
        /*0004*/ 	.word	0xffffffff
	.align		4
        /*0008*/ 	.word	0x00000000
	.align		4
        /*000c*/ 	.word	0xfffffffe
	.align		4
        /*0010*/ 	.word	0x00000000
	.align		4
        /*0014*/ 	.word	0xfffffffd
	.align		4
        /*0018*/ 	.word	0x00000000
	.align		4
        /*001c*/ 	.word	0xfffffffc


//--------------------- .nv.rel.action            --------------------------
	.section	.nv.rel.action,"",@"SHT_CUDA_RELOCINFO"
	.align	8
	.sectionentsize	8
        /*0000*/ 	.byte	0x73, 0x00, 0x00, 0x00, 0x00, 0x00, 0x00, 0x00, 0x00, 0x00, 0x00, 0x11, 0x25, 0x00, 0x05, 0x36


//--------------------- .nv.constant0.matmul_kernel --------------------------
	.section	.nv.constant0.matmul_kernel,"a",@progbits
	.sectionflags	@""
	.align	4
.nv.constant0.matmul_kernel:
	.zero		432


//--------------------- .text.matmul_kernel       --------------------------
	.section	.text.matmul_kernel,"ax",@progbits
	.sectioninfo	@"SHI_REGISTERS=244"
	.align	128
        .global         matmul_kernel
        .type           matmul_kernel,@function
        .size           matmul_kernel,(.L_x_4 - matmul_kernel)
        .other          matmul_kernel,@"STO_CUDA_ENTRY STV_DEFAULT"
matmul_kernel:
.text.matmul_kernel:
[----:B------:R-:W-:Y:S02]  /*0000*/  IMAD.MOV.U32 R1, RZ, RZ, c[0x0][0x28] ;  /* 0x00000a00ff017624 */ /* 0x000fe400078e00ff */
[----:B------:R-:W-:Y:S01]  /*0010*/  IMAD.MOV.U32 R0, RZ, RZ, c[0x0][0x17c] ;  /* 0x00005f00ff007624 */ /* 0x000fe200078e00ff */
[----:B------:R-:W0:Y:S01]  /*0020*/  S2R R5, SR_CTAID.X ;  /* 0x0000000000057919 */ /* 0x000e220000002500 */
[----:B------:R-:W-:Y:S01]  /*0030*/  IMAD.MOV.U32 R150, RZ, RZ, c[0x0][0x180] ;  /* 0x00006000ff967624 */ /* 0x000fe200078e00ff */
[----:B------:R-:W-:Y:S02]  /*0040*/  ULDC UR4, c[0x0][0x180] ;  /* 0x0000600000047ab9 */ /* 0x000fe40000000800 */
[----:B------:R-:W-:Y:S01]  /*0050*/  IADD3 R0, R0, 0xff, RZ ;  /* 0x000000ff00007810 */ /* 0x000fe20007ffe0ff */
[----:B------:R-:W1:Y:S01]  /*0060*/  S2R R171, SR_TID.X ;  /* 0x0000000000ab7919 */ /* 0x000e620000002100 */
[----:B------:R-:W-:Y:S01]  /*0070*/  IADD3 R150, R150, 0xf, RZ ;  /* 0x0000000f96967810 */ /* 0x000fe20007ffe0ff */
[----:B------:R-:W-:Y:S01]  /*0080*/  ULDC.64 UR6, c[0x0][0x118] ;  /* 0x0000460000067ab9 */ /* 0x000fe20000000a00 */
[----:B------:R-:W-:-:S04]  /*0090*/  SHF.R.S32.HI R3, RZ, 0x1f, R0 ;  /* 0x0000001fff037819 */ /* 0x000fc80000011400 */
[----:B------:R-:W-:-:S04]  /*00a0*/  LEA.HI R3, R3, R0, RZ, 0x8 ;  /* 0x0000000003037211 */ /* 0x000fc800078f40ff */
[----:B------:R-:W-:-:S05]  /*00b0*/  SHF.R.S32.HI R3, RZ, 0x8, R3 ;  /* 0x00000008ff037819 */ /* 0x000fca0000011403 */
[----:B------:R-:W-:Y:S01]  /*00c0*/  IMAD.SHL.U32 R4, R3, 0x8, RZ ;  /* 0x0000000803047824 */ /* 0x000fe200078e00ff */
[----:B0-----:R-:W-:-:S04]  /*00d0*/  IABS R8, R5 ;  /* 0x0000000500087213 */ /* 0x001fc80000000000 */
[-C--:B------:R-:W-:Y:S02]  /*00e0*/  IABS R7, R4.reuse ;  /* 0x0000000400077213 */ /* 0x080fe40000000000 */
[----:B------:R-:W-:Y:S02]  /*00f0*/  IABS R10, R4 ;  /* 0x00000004000a7213 */ /* 0x000fe40000000000 */
[----:B------:R-:W0:Y:S01]  /*0100*/  I2F.RP R0, R7 ;  /* 0x0000000700007306 */ /* 0x000e220000209400 */
[----:B-1----:R-:W-:-:S04]  /*0110*/  SHF.R.U32.HI R169, RZ, 0x5, R171 ;  /* 0x00000005ffa97819 */ /* 0x002fc800000116ab */
[----:B------:R-:W-:-:S04]  /*0120*/  SGXT.U32 R169, R169, 0x2 ;  /* 0x00000002a9a9781a */ /* 0x000fc80000000000 */
[C---:B------:R-:W-:Y:S02]  /*0130*/  LOP3.LUT R176, R169.reuse, 0x4, RZ, 0xfc, !PT ;  /* 0x00000004a9b07812 */ /* 0x040fe400078efcff */
[C---:B------:R-:W-:Y:S02]  /*0140*/  LOP3.LUT R170, R169.reuse, 0x8, RZ, 0xfc, !PT ;  /* 0x00000008a9aa7812 */ /* 0x040fe400078efcff */
[----:B------:R-:W-:Y:S01]  /*0150*/  LOP3.LUT R168, R169, 0xc, RZ, 0xfc, !PT ;  /* 0x0000000ca9a87812 */ /* 0x000fe200078efcff */
[----:B0-----:R-:W0:Y:S02]  /*0160*/  MUFU.RCP R0, R0 ;  /* 0x0000000000007308 */ /* 0x001e240000001000 */
[----:B0-----:R-:W-:Y:S01]  /*0170*/  IADD3 R2, R0, 0xffffffe, RZ ;  /* 0x0ffffffe00027810 */ /* 0x001fe20007ffe0ff */
[----:B------:R-:W-:-:S05]  /*0180*/  IMAD.MOV R0, RZ, RZ, -R10 ;  /* 0x000000ffff007224 */ /* 0x000fca00078e0a0a */
[----:B------:R0:W1:Y:S02]  /*0190*/  F2I.FTZ.U32.TRUNC.NTZ R3, R2 ;  /* 0x0000000200037305 */ /* 0x000064000021f000 */
[----:B0-----:R-:W-:Y:S02]  /*01a0*/  IMAD.MOV.U32 R2, RZ, RZ, RZ ;  /* 0x000000ffff027224 */ /* 0x001fe400078e00ff */
[----:B-1----:R-:W-:-:S04]  /*01b0*/  IMAD.MOV R6, RZ, RZ, -R3 ;  /* 0x000000ffff067224 */ /* 0x002fc800078e0a03 */
[----:B------:R-:W-:Y:S02]  /*01c0*/  IMAD R9, R6, R7, RZ ;  /* 0x0000000706097224 */ /* 0x000fe400078e02ff */
[----:B------:R-:W-:Y:S02]  /*01d0*/  IMAD.MOV.U32 R6, RZ, RZ, R8 ;  /* 0x000000ffff067224 */ /* 0x000fe400078e0008 */
[----:B------:R-:W-:-:S06]  /*01e0*/  IMAD.HI.U32 R3, R3, R9, R2 ;  /* 0x0000000903037227 */ /* 0x000fcc00078e0002 */
[----:B------:R-:W-:-:S04]  /*01f0*/  IMAD.HI.U32 R3, R3, R6, RZ ;  /* 0x0000000603037227 */ /* 0x000fc800078e00ff */
[----:B------:R-:W-:-:S05]  /*0200*/  IMAD R0, R3, R0, R6 ;  /* 0x0000000003007224 */ /* 0x000fca00078e0206 */
[----:B------:R-:W-:-:S13]  /*0210*/  ISETP.GT.U32.AND P1, PT, R7, R0, PT ;  /* 0x000000000700720c */ /* 0x000fda0003f24070 */
[----:B------:R-:W-:Y:S01]  /*0220*/  @!P1 IMAD.IADD R0, R0, 0x1, -R7 ;  /* 0x0000000100009824 */ /* 0x000fe200078e0a07 */
[----:B------:R-:W-:Y:S02]  /*0230*/  @!P1 IADD3 R3, R3, 0x1, RZ ;  /* 0x0000000103039810 */ /* 0x000fe40007ffe0ff */
[----:B------:R-:W-:Y:S02]  /*0240*/  ISETP.NE.AND P1, PT, R4, RZ, PT ;  /* 0x000000ff0400720c */ /* 0x000fe40003f25270 */
[----:B------:R-:W-:Y:S02]  /*0250*/  ISETP.GE.U32.AND P0, PT, R0, R7, PT ;  /* 0x000000070000720c */ /* 0x000fe40003f06070 */
[----:B------:R-:W-:-:S04]  /*0260*/  LOP3.LUT R0, R5, R4, RZ, 0x3c, !PT ;  /* 0x0000000405007212 */ /* 0x000fc800078e3cff */
[----:B------:R-:W-:Y:S01]  /*0270*/  ISETP.GE.AND P2, PT, R0, RZ, PT ;  /* 0x000000ff0000720c */ /* 0x000fe20003f46270 */
[----:B------:R-:W-:-:S05]  /*0280*/  IMAD.MOV.U32 R0, RZ, RZ, 0x1f ;  /* 0x0000001fff007424 */ /* 0x000fca00078e00ff */
[----:B------:R-:W-:Y:S02]  /*0290*/  IADD3 R0, R0, c[0x0][0x178], RZ ;  /* 0x00005e0000007a10 */ /* 0x000fe40007ffe0ff */
[----:B------:R-:W-:-:S05]  /*02a0*/  @P0 IADD3 R3, R3, 0x1, RZ ;  /* 0x0000000103030810 */ /* 0x000fca0007ffe0ff */
[----:B------:R-:W-:Y:S01]  /*02b0*/  IMAD.MOV.U32 R2, RZ, RZ, R3 ;  /* 0x000000ffff027224 */ /* 0x000fe200078e0003 */
[----:B------:R-:W-:-:S03]  /*02c0*/  SHF.R.S32.HI R3, RZ, 0x1f, R0 ;  /* 0x0000001fff037819 */ /* 0x000fc60000011400 */
[----:B------:R-:W-:Y:S01]  /*02d0*/  @!P2 IMAD.MOV R2, RZ, RZ, -R2 ;  /* 0x000000ffff02a224 */ /* 0x000fe200078e0a02 */
[----:B------:R-:W-:Y:S02]  /*02e0*/  @!P1 LOP3.LUT R2, RZ, R4, RZ, 0x33, !PT ;  /* 0x00000004ff029212 */ /* 0x000fe400078e33ff */
[----:B------:R-:W-:-:S03]  /*02f0*/  LEA.HI R3, R3, R0, RZ, 0x5 ;  /* 0x0000000003037211 */ /* 0x000fc600078f28ff */
[----:B------:R-:W-:Y:S02]  /*0300*/  IMAD.SHL.U32 R6, R2, 0x8, RZ ;  /* 0x0000000802067824 */ /* 0x000fe400078e00ff */
[----:B------:R-:W-:-:S03]  /*0310*/  IMAD.MOV R2, RZ, RZ, -R2 ;  /* 0x000000ffff027224 */ /* 0x000fc600078e0a02 */
[----:B------:R-:W-:Y:S01]  /*0320*/  LEA.HI.SX32 R3, R3, -R6, 0x1b ;  /* 0x8000000603037211 */ /* 0x000fe200078fdaff */
[----:B------:R-:W-:-:S03]  /*0330*/  IMAD R4, R4, R2, R5 ;  /* 0x0000000204047224 */ /* 0x000fc600078e0205 */
[----:B------:R-:W-:Y:S02]  /*0340*/  IMNMX R11, R3, 0x8, PT ;  /* 0x00000008030b7817 */ /* 0x000fe40003800200 */
[----:B------:R-:W-:Y:S02]  /*0350*/  IABS R9, R4 ;  /* 0x0000000400097213 */ /* 0x000fe40000000000 */
[----:B------:R-:W-:-:S04]  /*0360*/  IABS R7, R11 ;  /* 0x0000000b00077213 */ /* 0x000fc80000000000 */
[----:B------:R-:W0:Y:S08]  /*0370*/  I2F.RP R0, R7 ;  /* 0x0000000700007306 */ /* 0x000e300000209400 */
[----:B0-----:R-:W0:Y:S02]  /*0380*/  MUFU.RCP R0, R0 ;  /* 0x0000000000007308 */ /* 0x001e240000001000 */
[----:B0-----:R-:W-:-:S06]  /*0390*/  IADD3 R3, R0, 0xffffffe, RZ ;  /* 0x0ffffffe00037810 */ /* 0x001fcc0007ffe0ff */
[----:B------:R-:W0:Y:S02]  /*03a0*/  F2I.FTZ.U32.TRUNC.NTZ R3, R3 ;  /* 0x0000000300037305 */ /* 0x000e24000021f000 */
[----:B0-----:R-:W-:-:S04]  /*03b0*/  IMAD.MOV R8, RZ, RZ, -R3 ;  /* 0x000000ffff087224 */ /* 0x001fc800078e0a03 */
[----:B------:R-:W-:Y:S01]  /*03c0*/  IMAD.MOV.U32 R2, RZ, RZ, R8 ;  /* 0x000000ffff027224 */ /* 0x000fe200078e0008 */
[----:B------:R-:W-:-:S03]  /*03d0*/  IABS R8, R11 ;  /* 0x0000000b00087213 */ /* 0x000fc60000000000 */
[----:B------:R-:W-:Y:S02]  /*03e0*/  IMAD R5, R2, R7, RZ ;  /* 0x0000000702057224 */ /* 0x000fe400078e02ff */
[----:B------:R-:W-:Y:S02]  /*03f0*/  IMAD.MOV.U32 R2, RZ, RZ, RZ ;  /* 0x000000ffff027224 */ /* 0x000fe400078e00ff */
[----:B------:R-:W-:Y:S02]  /*0400*/  IMAD.MOV R0, RZ, RZ, -R8 ;  /* 0x000000ffff007224 */ /* 0x000fe400078e0a08 */
[----:B------:R-:W-:Y:S01]  /*0410*/  IMAD.HI.U32 R2, R3, R5, R2 ;  /* 0x0000000503027227 */ /* 0x000fe200078e0002 */
[----:B------:R-:W-:-:S05]  /*0420*/  LOP3.LUT R3, R171, 0x1f, RZ, 0xc0, !PT ;  /* 0x0000001fab037812 */ /* 0x000fca00078ec0ff */
        /* <DEDUP_REMOVED lines=8> */
[----:B------:R-:W-:-:S07]  /*04b0*/  ISETP.GE.AND P2, PT, R0, RZ, PT ;  /* 0x000000ff0000720c */ /* 0x000fce0003f46270 */
[----:B------:R-:W-:Y:S02]  /*04c0*/  @P0 IADD3 R2, R2, 0x1, RZ ;  /* 0x0000000102020810 */ /* 0x000fe40007ffe0ff */
[----:B------:R-:W-:-:S04]  /*04d0*/  ISETP.GT.AND P0, PT, R150, 0xf, PT ;  /* 0x0000000f9600780c */ /* 0x000fc80003f04270 */
[----:B------:R-:W-:Y:S01]  /*04e0*/  @!P2 IMAD.MOV R2, RZ, RZ, -R2 ;  /* 0x000000ffff02a224 */ /* 0x000fe200078e0a02 */
[----:B------:R-:W-:-:S05]  /*04f0*/  @!P1 LOP3.LUT R2, RZ, R11, RZ, 0x33, !PT ;  /* 0x0000000bff029212 */ /* 0x000fca00078e33ff */
[----:B------:R-:W-:Y:S02]  /*0500*/  IMAD.MOV R0, RZ, RZ, -R2 ;  /* 0x000000ffff007224 */ /* 0x000fe400078e0a02 */
[----:B------:R-:W-:Y:S02]  /*0510*/  IMAD.SHL.U32 R162, R2, 0x100, RZ ;  /* 0x0000010002a27824 */ /* 0x000fe400078e00ff */
[----:B------:R-:W-:-:S04]  /*0520*/  IMAD R0, R11, R0, R4 ;  /* 0x000000000b007224 */ /* 0x000fc800078e0204 */
[----:B------:R-:W-:-:S04]  /*0530*/  IMAD.IADD R0, R6, 0x1, R0 ;  /* 0x0000000106007824 */ /* 0x000fc800078e0200 */
[----:B------:R-:W-:Y:S01]  /*0540*/  IMAD R164, R0, 0x20, R3 ;  /* 0x0000002000a47824 */ /* 0x000fe200078e0203 */
[----:B------:R-:W-:Y:S05]  /*0550*/  @P0 BRA `(.L_x_0) ;  /* 0x0000012000000947 */ /* 0x000fea0003800000 */
[----:B------:R-:W-:Y:S01]  /*0560*/  IMAD.SHL.U32 R160, R171, 0x20, RZ ;  /* 0x00000020aba07824 */ /* 0x000fe200078e00ff */
[----:B------:R-:W-:Y:S01]  /*0570*/  CS2R R60, SRZ ;  /* 0x00000000003c7805 */ /* 0x000fe2000001ff00 */
        /* <DEDUP_REMOVED lines=15> */
[----:B------:R-:W-:Y:S05]  /*0670*/  BRA `(.L_x_1) ;  /* 0x000035f000007947 */ /* 0x000fea0003800000 */
.L_x_0:
[----:B------:R-:W-:Y:S01]  /*0680*/  IABS R0, c[0x0][0x17c] ;  /* 0x00005f0000007a13 */ /* 0x000fe20000000000 */
[C---:B------:R-:W-:Y:S01]  /*0690*/  IMAD.SHL.U32 R5, R171.reuse, 0x40, RZ ;  /* 0x00000040ab057824 */ /* 0x040fe200078e00ff */
[C---:B------:R-:W-:Y:S01]  /*06a0*/  LOP3.LUT R6, R171.reuse, 0x10, RZ, 0xc0, !PT ;  /* 0x00000010ab067812 */ /* 0x040fe200078ec0ff */
[C---:B------:R-:W-:Y:S01]  /*06b0*/  IMAD.SHL.U32 R160, R171.reuse, 0x20, RZ ;  /* 0x00000020aba07824 */ /* 0x040fe200078e00ff */
[----:B------:R-:W0:Y:S01]  /*06c0*/  I2F.RP R4, R0 ;  /* 0x0000000000047306 */ /* 0x000e220000209400 */
[----:B------:R-:W-:Y:S01]  /*06d0*/  IMAD.SHL.U32 R7, R171, 0x8, RZ ;  /* 0x00000008ab077824 */ /* 0x000fe200078e00ff */
[----:B------:R-:W-:Y:S01]  /*06e0*/  LOP3.LUT R5, R5, 0x1c0, RZ, 0xc0, !PT ;  /* 0x000001c005057812 */ /* 0x000fe200078ec0ff */
[----:B------:R-:W-:Y:S01]  /*06f0*/  IMAD R151, R176, c[0x0][0x188], RZ ;  /* 0x00006200b0977a24 */ /* 0x000fe200078e02ff */
[----:B------:R-:W-:Y:S01]  /*0700*/  LOP3.LUT R9, R160, 0x60, RZ, 0xc0, !PT ;  /* 0x00000060a0097812 */ /* 0x000fe200078ec0ff */
[----:B------:R-:W-:Y:S01]  /*0710*/  IMAD R153, R170, c[0x0][0x188], RZ ;  /* 0x00006200aa997a24 */ /* 0x000fe200078e02ff */
[----:B------:R-:W-:Y:S01]  /*0720*/  LEA.HI R10, R171, R162, RZ, 0x1c ;  /* 0x000000a2ab0a7211 */ /* 0x000fe200078fe0ff */
[C---:B------:R-:W-:Y:S01]  /*0730*/  IMAD R158, R6.reuse, 0x20, R5 ;  /* 0x00000020069e7824 */ /* 0x040fe200078e0205 */
[----:B------:R-:W-:Y:S01]  /*0740*/  SHF.R.S32.HI R5, RZ, 0x1f, R150 ;  /* 0x0000001fff057819 */ /* 0x000fe20000011496 */
[----:B------:R-:W-:Y:S01]  /*0750*/  IMAD R9, R6, 0x40, R9 ;  /* 0x0000004006097824 */ /* 0x000fe200078e0209 */
[----:B------:R-:W-:Y:S01]  /*0760*/  LOP3.LUT R7, R7, 0x30, RZ, 0xc0, !PT ;  /* 0x0000003007077812 */ /* 0x000fe200078ec0ff */
[----:B------:R-:W-:Y:S01]  /*0770*/  IMAD.SHL.U32 R6, R171, 0x2, RZ ;  /* 0x00000002ab067824 */ /* 0x000fe200078e00ff */
[----:B------:R-:W-:Y:S01]  /*0780*/  LEA.HI R150, R5, R150, RZ, 0x4 ;  /* 0x0000009605967211 */ /* 0x000fe200078f20ff */
[----:B------:R-:W-:Y:S01]  /*0790*/  IMAD R155, R168, c[0x0][0x188], RZ ;  /* 0x00006200a89b7a24 */ /* 0x000fe200078e02ff */
[----:B------:R-:W-:Y:S01]  /*07a0*/  SHF.R.S32.HI R8, RZ, 0x2, R171 ;  /* 0x00000002ff087819 */ /* 0x000fe200000114ab */
[----:B------:R-:W-:Y:S01]  /*07b0*/  IMAD R149, R169, c[0x0][0x188], RZ ;  /* 0x00006200a9957a24 */ /* 0x000fe200078e02ff */
[----:B0-----:R-:W0:Y:S01]  /*07c0*/  MUFU.RCP R4, R4 ;  /* 0x0000000400047308 */ /* 0x001e220000001000 */
[--C-:B------:R-:W-:Y:S01]  /*07d0*/  LOP3.LUT R7, R7, 0x10, R6.reuse, 0x78, !PT ;  /* 0x0000001007077812 */ /* 0x100fe200078e7806 */
[----:B------:R-:W-:Y:S01]  /*07e0*/  IMAD.MOV.U32 R167, RZ, RZ, c[0x0][0x18c] ;  /* 0x00006300ffa77624 */ /* 0x000fe200078e00ff */
[----:B------:R-:W-:Y:S01]  /*07f0*/  LOP3.LUT R154, R171, 0x60, RZ, 0xc0, !PT ;  /* 0x00000060ab9a7812 */ /* 0x000fe200078ec0ff */
[----:B------:R-:W-:Y:S01]  /*0800*/  IMAD.MOV.U32 R152, RZ, RZ, c[0x0][0x188] ;  /* 0x00006200ff987624 */ /* 0x000fe200078e00ff */
[----:B------:R-:W-:Y:S01]  /*0810*/  SGXT R8, R8, 0x1 ;  /* 0x000000010808781a */ /* 0x000fe20000000200 */
[----:B------:R-:W-:Y:S01]  /*0820*/  IMAD.IADD R158, R158, 0x1, R7 ;  /* 0x000000019e9e7824 */ /* 0x000fe200078e0207 */
[----:B------:R-:W-:Y:S01]  /*0830*/  SHF.R.S32.HI R7, RZ, 0x6, R171 ;  /* 0x00000006ff077819 */ /* 0x000fe200000114ab */
[----:B------:R-:W-:Y:S01]  /*0840*/  IMAD R154, R154, 0x8, R9 ;  /* 0x000000089a9a7824 */ /* 0x000fe200078e0209 */
[----:B------:R-:W-:Y:S01]  /*0850*/  LOP3.LUT R9, R8, 0x90, RZ, 0xc0, !PT ;  /* 0x0000009008097812 */ /* 0x000fe200078ec0ff */
[----:B------:R-:W-:Y:S01]  /*0860*/  CS2R R64, SRZ ;  /* 0x0000000000407805 */ /* 0x000fe2000001ff00 */
[----:B------:R-:W-:Y:S01]  /*0870*/  SGXT R7, R7, 0x1 ;  /* 0x000000010707781a */ /* 0x000fe20000000200 */
[----:B------:R-:W-:Y:S01]  /*0880*/  CS2R R66, SRZ ;  /* 0x0000000000427805 */ /* 0x000fe2000001ff00 */
[----:B------:R-:W-:Y:S01]  /*0890*/  LOP3.LUT R55, R9, 0x10, R6, 0x78, !PT ;  /* 0x0000001009377812 */ /* 0x000fe200078e7806 */
[----:B------:R-:W-:Y:S01]  /*08a0*/  CS2R R60, SRZ ;  /* 0x00000000003c7805 */ /* 0x000fe2000001ff00 */
[----:B------:R-:W-:Y:S01]  /*08b0*/  LOP3.LUT R7, R7, 0x90, RZ, 0xc0, !PT ;  /* 0x0000009007077812 */ /* 0x000fe200078ec0ff */
[----:B------:R-:W-:Y:S01]  /*08c0*/  CS2R R62, SRZ ;  /* 0x00000000003e7805 */ /* 0x000fe2000001ff00 */
[----:B0-----:R-:W-:Y:S01]  /*08d0*/  IADD3 R2, R4, 0xffffffe, RZ ;  /* 0x0ffffffe04027810 */ /* 0x001fe20007ffe0ff */
[----:B------:R-:W-:Y:S01]  /*08e0*/  IMAD.IADD R154, R55, 0x1, R154 ;  /* 0x00000001379a7824 */ /* 0x000fe200078e029a */
[----:B------:R-:W-:Y:S01]  /*08f0*/  IADD3 R4, R10, 0xf8, RZ ;  /* 0x000000f80a047810 */ /* 0x000fe20007ffe0ff */
[----:B------:R-:W-:Y:S01]  /*0900*/  CS2R R54, SRZ ;  /* 0x0000000000367805 */ /* 0x000fe2000001ff00 */
[----:B------:R-:W0:Y:S01]  /*0910*/  F2I.FTZ.U32.TRUNC.NTZ R3, R2 ;  /* 0x0000000200037305 */ /* 0x000e22000021f000 */
[----:B------:R-:W-:Y:S01]  /*0920*/  LOP3.LUT R156, R7, 0x7e, R6, 0x78, !PT ;  /* 0x0000007e079c7812 */ /* 0x000fe200078e7806 */
[----:B------:R-:W-:Y:S01]  /*0930*/  IMAD.SHL.U32 R167, R167, 0x10, RZ ;  /* 0x00000010a7a77824 */ /* 0x000fe200078e00ff */
[----:B------:R-:W-:Y:S01]  /*0940*/  ISETP.GE.AND P3, PT, R4, RZ, PT ;  /* 0x000000ff0400720c */ /* 0x000fe20003f66270 */
[----:B------:R-:W-:Y:S01]  /*0950*/  IMAD.SHL.U32 R152, R152, 0x10, RZ ;  /* 0x0000001098987824 */ /* 0x000fe200078e00ff */
[----:B------:R-:W-:-:S02]  /*0960*/  IABS R4, R4 ;  /* 0x0000000400047213 */ /* 0x000fc40000000000 */
[----:B------:R-:W-:Y:S02]  /*0970*/  SHF.R.U32.HI R7, RZ, 0x4, R171 ;  /* 0x00000004ff077819 */ /* 0x000fe400000116ab */
[----:B------:R-:W-:Y:S02]  /*0980*/  IADD3 R6, R10, 0x38, RZ ;  /* 0x000000380a067810 */ /* 0x000fe40007ffe0ff */
[----:B------:R-:W-:Y:S02]  /*0990*/  SGXT.U32 R7, R7, 0x3 ;  /* 0x000000030707781a */ /* 0x000fe40000000000 */
[----:B------:R-:W-:Y:S02]  /*09a0*/  IABS R21, R6 ;  /* 0x0000000600157213 */ /* 0x000fe40000000000 */
[----:B------:R-:W-:Y:S01]  /*09b0*/  LOP3.LUT R38, R162, R7, RZ, 0xfc, !PT ;  /* 0x00000007a2267212 */ /* 0x000fe200078efcff */
[----:B0-----:R-:W-:Y:S01]  /*09c0*/  IMAD.MOV R2, RZ, RZ, -R3 ;  /* 0x000000ffff027224 */ /* 0x001fe200078e0a03 */
[----:B------:R-:W-:-:S02]  /*09d0*/  ISETP.GE.AND P1, PT, R6, RZ, PT ;  /* 0x000000ff0600720c */ /* 0x000fc40003f26270 */
[C---:B------:R-:W-:Y:S01]  /*09e0*/  LOP3.LUT R12, R38.reuse, 0xe8, RZ, 0xfc, !PT ;  /* 0x000000e8260c7812 */ /* 0x040fe200078efcff */
[----:B------:R-:W-:Y:S01]  /*09f0*/  IMAD.MOV.U32 R5, RZ, RZ, R2 ;  /* 0x000000ffff057224 */ /* 0x000fe200078e0002 */
[C---:B------:R-:W-:Y:S01]  /*0a00*/  LOP3.LUT R16, R38.reuse, 0xd8, RZ, 0xfc, !PT ;  /* 0x000000d826107812 */ /* 0x040fe200078efcff */
[----:B------:R-:W-:Y:S01]  /*0a10*/  IMAD.MOV.U32 R2, RZ, RZ, RZ ;  /* 0x000000ffff027224 */ /* 0x000fe200078e00ff */
[----:B------:R-:W-:Y:S01]  /*0a20*/  IABS R9, R12 ;  /* 0x0000000c00097213 */ /* 0x000fe20000000000 */
[----:B------:R-:W-:Y:S01]  /*0a30*/  IMAD R5, R5, R0, RZ ;  /* 0x0000000005057224 */ /* 0x000fe200078e02ff */
[----:B------:R-:W-:Y:S02]  /*0a40*/  LOP3.LUT R14, R38, 0xe0, RZ, 0xfc, !PT ;  /* 0x000000e0260e7812 */ /* 0x000fe400078efcff */
[----:B------:R-:W-:Y:S01]  /*0a50*/  IABS R11, R16 ;  /* 0x00000010000b7213 */ /* 0x000fe20000000000 */
[----:B------:R-:W-:Y:S01]  /*0a60*/  IMAD.HI.U32 R5, R3, R5, R2 ;  /* 0x0000000503057227 */ /* 0x000fe200078e0002 */
[----:B------:R-:W-:-:S02]  /*0a70*/  IADD3 R2, R10, 0xb8, RZ ;  /* 0x000000b80a027810 */ /* 0x000fc40007ffe0ff */
[----:B------:R-:W-:Y:S02]  /*0a80*/  IADD3 R3, R10, 0x78, RZ ;  /* 0x000000780a037810 */ /* 0x000fe40007ffe0ff */
[----:B------:R-:W-:Y:S02]  /*0a90*/  ISETP.GE.AND P4, PT, R2, RZ, PT ;  /* 0x000000ff0200720c */ /* 0x000fe40003f86270 */
[----:B------:R-:W-:Y:S01]  /*0aa0*/  IABS R13, R2 ;  /* 0x00000002000d7213 */ /* 0x000fe20000000000 */
[----:B------:R-:W-:Y:S01]  /*0ab0*/  IMAD.HI.U32 R2, R5, R4, RZ ;  /* 0x0000000405027227 */ /* 0x000fe200078e00ff */
[----:B------:R-:W-:Y:S02]  /*0ac0*/  ISETP.GE.AND P2, PT, R3, RZ, PT ;  /* 0x000000ff0300720c */ /* 0x000fe40003f46270 */
[----:B------:R-:W-:Y:S01]  /*0ad0*/  IABS R19, R3 ;  /* 0x0000000300137213 */ /* 0x000fe20000000000 */
[----:B------:R-:W-:Y:S01]  /*0ae0*/  IMAD.MOV R3, RZ, RZ, -R2 ;  /* 0x000000ffff037224 */ /* 0x000fe200078e0a02 */
[----:B------:R-:W-:Y:S01]  /*0af0*/  LOP3.LUT R10, R38, 0xf0, RZ, 0xfc, !PT ;  /* 0x000000f0260a7812 */ /* 0x000fe200078efcff */
[----:B------:R-:W-:Y:S01]  /*0b00*/  IMAD.HI.U32 R2, R5, R13, RZ ;  /* 0x0000000d05027227 */ /* 0x000fe200078e00ff */
[----:B------:R-:W-:-:S02]  /*0b10*/  IABS R8, R14 ;  /* 0x0000000e00087213 */ /* 0x000fc40000000000 */
[----:B------:R-:W-:Y:S01]  /*0b20*/  IABS R7, R10 ;  /* 0x0000000a00077213 */ /* 0x000fe20000000000 */
[----:B------:R-:W-:Y:S01]  /*0b30*/  IMAD R3, R0, R3, R4 ;  /* 0x0000000300037224 */ /* 0x000fe200078e0204 */
[C---:B------:R-:W-:Y:S01]  /*0b40*/  LOP3.LUT R18, R38.reuse, 0xd0, RZ, 0xfc, !PT ;  /* 0x000000d026127812 */ /* 0x040fe200078efcff */
[----:B------:R-:W-:Y:S01]  /*0b50*/  IMAD.MOV R2, RZ, RZ, -R2 ;  /* 0x000000ffff027224 */ /* 0x000fe200078e0a02 */
[----:B------:R-:W-:Y:S01]  /*0b60*/  LOP3.LUT R20, R38, 0xc8, RZ, 0xfc, !PT ;  /* 0x000000c826147812 */ /* 0x000fe200078efcff */
[C---:B------:R-:W-:Y:S01]  /*0b70*/  IMAD.HI.U32 R4, R5.reuse, R19, RZ ;  /* 0x0000001305047227 */ /* 0x040fe200078e00ff */
[----:B------:R-:W-:Y:S02]  /*0b80*/  ISETP.GT.U32.AND P0, PT, R0, R3, PT ;  /* 0x000000030000720c */ /* 0x000fe40003f04070 */
[----:B------:R-:W-:Y:S01]  /*0b90*/  LOP3.LUT R22, R38, 0xc0, RZ, 0xfc, !PT ;  /* 0x000000c026167812 */ /* 0x000fe200078efcff */
[C---:B------:R-:W-:Y:S01]  /*0ba0*/  IMAD R13, R0.reuse, R2, R13 ;  /* 0x00000002000d7224 */ /* 0x040fe200078e020d */
[----:B------:R-:W-:Y:S01]  /*0bb0*/  IABS R15, R20 ;  /* 0x00000014000f7213 */ /* 0x000fe20000000000 */
[----:B------:R-:W-:Y:S01]  /*0bc0*/  IMAD.MOV R4, RZ, RZ, -R4 ;  /* 0x000000ffff047224 */ /* 0x000fe200078e0a04 */
[----:B------:R-:W-:Y:S01]  /*0bd0*/  IABS R17, R22 ;  /* 0x0000001600117213 */ /* 0x000fe20000000000 */
[----:B------:R-:W-:Y:S01]  /*0be0*/  IMAD.HI.U32 R2, R5, R21, RZ ;  /* 0x0000001505027227 */ /* 0x000fe200078e00ff */
[----:B------:R-:W-:-:S02]  /*0bf0*/  ISETP.GT.U32.AND P5, PT, R0, R13, PT ;  /* 0x0000000d0000720c */ /* 0x000fc40003fa4070 */
[----:B------:R-:W-:Y:S01]  /*0c00*/  IABS R59, c[0x0][0x178] ;  /* 0x00005e00003b7a13 */ /* 0x000fe20000000000 */
[----:B------:R-:W-:Y:S01]  /*0c10*/  IMAD R19, R0, R4, R19 ;  /* 0x0000000400137224 */ /* 0x000fe200078e0213 */
[----:B------:R-:W-:Y:S01]  /*0c20*/  LOP3.LUT R40, R38, 0x58, RZ, 0xfc, !PT ;  /* 0x0000005826287812 */ /* 0x000fe200078efcff */
[----:B------:R-:W-:Y:S01]  /*0c30*/  @!P0 IMAD.IADD R3, R3, 0x1, -R0 ;  /* 0x0000000103038824 */ /* 0x000fe200078e0a00 */
[----:B------:R-:W0:Y:S01]  /*0c40*/  I2F.RP R24, R59 ;  /* 0x0000003b00187306 */ /* 0x000e220000209400 */
[----:B------:R-:W-:Y:S01]  /*0c50*/  IMAD.MOV R2, RZ, RZ, -R2 ;  /* 0x000000ffff027224 */ /* 0x000fe200078e0a02 */
[----:B------:R-:W-:Y:S01]  /*0c60*/  IABS R37, R40 ;  /* 0x0000002800257213 */ /* 0x000fe20000000000 */
[----:B------:R-:W-:Y:S01]  /*0c70*/  IMAD.HI.U32 R4, R5, R9, RZ ;  /* 0x0000000905047227 */ /* 0x000fe200078e00ff */
[----:B------:R-:W-:Y:S02]  /*0c80*/  ISETP.GT.U32.AND P0, PT, R0, R3, PT ;  /* 0x000000030000720c */ /* 0x000fe40003f04070 */
[----:B------:R-:W-:Y:S01]  /*0c90*/  LOP3.LUT R26, R38, 0x40, RZ, 0xfc, !PT ;  /* 0x00000040261a7812 */ /* 0x000fe200078efcff */
[----:B------:R-:W-:Y:S01]  /*0ca0*/  @!P5 IMAD.IADD R13, R13, 0x1, -R0 ;  /* 0x000000010d0dd824 */ /* 0x000fe200078e0a00 */
[C---:B------:R-:W-:Y:S01]  /*0cb0*/  ISETP.GT.U32.AND P5, PT, R0.reuse, R19, PT ;  /* 0x000000130000720c */ /* 0x040fe20003fa4070 */
[C---:B------:R-:W-:Y:S01]  /*0cc0*/  IMAD R21, R0.reuse, R2, R21 ;  /* 0x0000000200157224 */ /* 0x040fe200078e0215 */
[----:B------:R-:W-:Y:S01]  /*0cd0*/  IABS R43, R26 ;  /* 0x0000001a002b7213 */ /* 0x000fe20000000000 */
[----:B------:R-:W-:Y:S01]  /*0ce0*/  IMAD.MOV R4, RZ, RZ, -R4 ;  /* 0x000000ffff047224 */ /* 0x000fe200078e0a04 */
[----:B------:R-:W-:Y:S01]  /*0cf0*/  ISETP.GT.U32.AND P6, PT, R0, R13, PT ;  /* 0x0000000d0000720c */ /* 0x000fe20003fc4070 */
[----:B------:R-:W-:Y:S01]  /*0d00*/  IMAD.HI.U32 R2, R5, R7, RZ ;  /* 0x0000000705027227 */ /* 0x000fe200078e00ff */
[----:B------:R-:W-:Y:S01]  /*0d10*/  LOP3.LUT R42, R38, 0x30, RZ, 0xfc, !PT ;  /* 0x00000030262a7812 */ /* 0x000fe200078efcff */
[----:B0-----:R-:W0:Y:S02]  /*0d20*/  MUFU.RCP R24, R24 ;  /* 0x0000001800187308 */ /* 0x001e240000001000 */
[----:B------:R-:W-:Y:S01]  /*0d30*/  IMAD R9, R0, R4, R9 ;  /* 0x0000000400097224 */ /* 0x000fe200078e0209 */
[C---:B------:R-:W-:Y:S01]  /*0d40*/  LOP3.LUT R44, R38.reuse, 0x28, RZ, 0xfc, !PT ;  /* 0x00000028262c7812 */ /* 0x040fe200078efcff */
[----:B------:R-:W-:Y:S01]  /*0d50*/  IMAD.MOV R2, RZ, RZ, -R2 ;  /* 0x000000ffff027224 */ /* 0x000fe200078e0a02 */
[----:B------:R-:W-:Y:S01]  /*0d60*/  LOP3.LUT R46, R38, 0x20, RZ, 0xfc, !PT ;  /* 0x00000020262e7812 */ /* 0x000fe200078efcff */
[--C-:B------:R-:W-:Y:S01]  /*0d70*/  @!P0 IMAD.IADD R3, R3, 0x1, -R0.reuse ;  /* 0x0000000103038824 */ /* 0x100fe200078e0a00 */
[C---:B------:R-:W-:Y:S01]  /*0d80*/  ISETP.GT.U32.AND P0, PT, R0.reuse, R21, PT ;  /* 0x000000150000720c */ /* 0x040fe20003f04070 */
[----:B------:R-:W-:Y:S01]  /*0d90*/  @!P5 IMAD.IADD R19, R19, 0x1, -R0 ;  /* 0x000000011313d824 */ /* 0x000fe200078e0a00 */
[C---:B------:R-:W-:Y:S01]  /*0da0*/  ISETP.GT.U32.AND P5, PT, R0.reuse, R9, PT ;  /* 0x000000090000720c */ /* 0x040fe20003fa4070 */
[----:B------:R-:W-:Y:S01]  /*0db0*/  IMAD R7, R0, R2, R7 ;  /* 0x0000000200077224 */ /* 0x000fe200078e0207 */
[----:B------:R-:W-:Y:S01]  /*0dc0*/  IABS R32, R44 ;  /* 0x0000002c00207213 */ /* 0x000fe20000000000 */
[----:B------:R-:W-:Y:S01]  /*0dd0*/  IMAD.HI.U32 R2, R5, R11, RZ ;  /* 0x0000000b05027227 */ /* 0x000fe200078e00ff */
[----:B------:R-:W-:-:S02]  /*0de0*/  IABS R34, R46 ;  /* 0x0000002e00227213 */ /* 0x000fc40000000000 */
[----:B------:R-:W-:Y:S01]  /*0df0*/  LOP3.LUT R48, R38, 0x18, RZ, 0xfc, !PT ;  /* 0x0000001826307812 */ /* 0x000fe200078efcff */
[----:B------:R-:W-:Y:S01]  /*0e00*/  IMAD.HI.U32 R6, R5, R8, RZ ;  /* 0x0000000805067227 */ /* 0x000fe200078e00ff */
[----:B0-----:R-:W-:Y:S02]  /*0e10*/  IADD3 R30, R24, 0xffffffe, RZ ;  /* 0x0ffffffe181e7810 */ /* 0x001fe40007ffe0ff */
[C---:B------:R-:W-:Y:S01]  /*0e20*/  LOP3.LUT R50, R38.reuse, 0x10, RZ, 0xfc, !PT ;  /* 0x0000001026327812 */ /* 0x040fe200078efcff */
[----:B------:R-:W-:Y:S01]  /*0e30*/  IMAD.MOV R2, RZ, RZ, -R2 ;  /* 0x000000ffff027224 */ /* 0x000fe200078e0a02 */
[----:B------:R-:W-:Y:S01]  /*0e40*/  LOP3.LUT R52, R38, 0x8, RZ, 0xfc, !PT ;  /* 0x0000000826347812 */ /* 0x000fe200078efcff */
[----:B------:R-:W-:Y:S01]  /*0e50*/  IMAD.MOV.U32 R4, RZ, RZ, R3 ;  /* 0x000000ffff047224 */ /* 0x000fe200078e0003 */
[----:B------:R-:W-:Y:S01]  /*0e60*/  IABS R36, R38 ;  /* 0x0000002600247213 */ /* 0x000fe20000000000 */
[----:B------:R-:W-:Y:S01]  /*0e70*/  IMAD.MOV R3, RZ, RZ, -R6 ;  /* 0x000000ffff037224 */ /* 0x000fe200078e0a06 */
[----:B------:R-:W-:Y:S01]  /*0e80*/  IABS R98, R164 ;  /* 0x000000a400627213 */ /* 0x000fe20000000000 */
[----:B------:R-:W-:Y:S01]  /*0e90*/  @!P6 IMAD.IADD R13, R13, 0x1, -R0 ;  /* 0x000000010d0de824 */ /* 0x000fe200078e0a00 */
[----:B------:R-:W-:Y:S01]  /*0ea0*/  ISETP.GE.AND P6, PT, R10, RZ, PT ;  /* 0x000000ff0a00720c */ /* 0x000fe20003fc6270 */
[C---:B------:R-:W-:Y:S01]  /*0eb0*/  IMAD R11, R0.reuse, R2, R11 ;  /* 0x00000002000b7224 */ /* 0x040fe200078e020b */
[----:B------:R-:W-:Y:S01]  /*0ec0*/  IABS R2, R18 ;  /* 0x0000001200027213 */ /* 0x000fe20000000000 */
[C---:B------:R-:W-:Y:S01]  /*0ed0*/  IMAD R3, R0.reuse, R3, R8 ;  /* 0x0000000300037224 */ /* 0x040fe200078e0208 */
[----:B------:R-:W-:Y:S01]  /*0ee0*/  LOP3.LUT R166, R171, 0xf, RZ, 0xc0, !PT ;  /* 0x0000000faba67812 */ /* 0x000fe200078ec0ff */
[----:B------:R-:W-:Y:S01]  /*0ef0*/  @!P0 IMAD.IADD R21, R21, 0x1, -R0 ;  /* 0x0000000115158824 */ /* 0x000fe200078e0a00 */
[----:B------:R-:W-:Y:S01]  /*0f00*/  ISETP.GT.U32.AND P0, PT, R0, R19, PT ;  /* 0x000000130000720c */ /* 0x000fe20003f04070 */
[----:B------:R-:W-:Y:S01]  /*0f10*/  IMAD.MOV.U32 R8, RZ, RZ, R13 ;  /* 0x000000ffff087224 */ /* 0x000fe200078e000d */
[----:B------:R-:W-:Y:S01]  /*0f20*/  SHF.R.S32.HI R150, RZ, 0x4, R150 ;  /* 0x00000004ff967819 */ /* 0x000fe20000011496 */
[----:B------:R-:W-:Y:S01]  /*0f30*/  @!P5 IMAD.IADD R9, R9, 0x1, -R0 ;  /* 0x000000010909d824 */ /* 0x000fe200078e0a00 */
[----:B------:R-:W-:Y:S01]  /*0f40*/  LOP3.LUT R148, R156, 0x20, RZ, 0x3c, !PT ;  /* 0x000000209c947812 */ /* 0x000fe200078e3cff */
[----:B------:R-:W-:Y:S01]  /*0f50*/  @!P3 IMAD.MOV R4, RZ, RZ, -R4 ;  /* 0x000000ffff04b224 */ /* 0x000fe200078e0a04 */
[----:B------:R-:W-:Y:S01]  /*0f60*/  ISETP.GT.U32.AND P3, PT, R0, R7, PT ;  /* 0x000000070000720c */ /* 0x000fe20003f64070 */
[----:B------:R-:W-:-:S02]  /*0f70*/  IMAD.MOV.U32 R13, RZ, RZ, R2 ;  /* 0x000000ffff0d7224 */ /* 0x000fc400078e0002 */
[----:B------:R-:W-:Y:S01]  /*0f80*/  @!P4 IMAD.MOV R8, RZ, RZ, -R8 ;  /* 0x000000ffff08c224 */ /* 0x000fe200078e0a08 */
[----:B------:R-:W-:Y:S01]  /*0f90*/  ISETP.GT.U32.AND P4, PT, R0, R9, PT ;  /* 0x000000090000720c */ /* 0x000fe20003f84070 */
[----:B------:R-:W-:-:S04]  /*0fa0*/  IMAD.HI.U32 R2, R5, R13, RZ ;  /* 0x0000000d05027227 */ /* 0x000fc800078e00ff */
[----:B------:R-:W-:Y:S02]  /*0fb0*/  IMAD.MOV R2, RZ, RZ, -R2 ;  /* 0x000000ffff027224 */ /* 0x000fe400078e0a02 */
[--C-:B------:R-:W-:Y:S01]  /*0fc0*/  @!P0 IMAD.IADD R19, R19, 0x1, -R0.reuse ;  /* 0x0000000113138824 */ /* 0x100fe200078e0a00 */
[C---:B------:R-:W-:Y:S01]  /*0fd0*/  ISETP.GT.U32.AND P0, PT, R0.reuse, R3, PT ;  /* 0x000000030000720c */ /* 0x040fe20003f04070 */
[C---:B------:R-:W-:Y:S02]  /*0fe0*/  IMAD R13, R0.reuse, R2, R13 ;  /* 0x00000002000d7224 */ /* 0x040fe400078e020d */
[--C-:B------:R-:W-:Y:S01]  /*0ff0*/  @!P3 IMAD.IADD R7, R7, 0x1, -R0.reuse ;  /* 0x000000010707b824 */ /* 0x100fe200078e0a00 */
[C---:B------:R-:W-:Y:S01]  /*1000*/  ISETP.GT.U32.AND P3, PT, R0.reuse, R21, PT ;  /* 0x000000150000720c */ /* 0x040fe20003f64070 */
[----:B------:R-:W-:Y:S01]  /*1010*/  @!P4 IMAD.IADD R9, R9, 0x1, -R0 ;  /* 0x000000010909c824 */ /* 0x000fe200078e0a00 */
[C---:B------:R-:W-:Y:S01]  /*1020*/  ISETP.GT.U32.AND P4, PT, R0.reuse, R13, PT ;  /* 0x0000000d0000720c */ /* 0x040fe20003f84070 */
[----:B------:R-:W-:Y:S01]  /*1030*/  IMAD.HI.U32 R2, R5, R15, RZ ;  /* 0x0000000f05027227 */ /* 0x000fe200078e00ff */
[----:B------:R-:W-:-:S03]  /*1040*/  ISETP.GT.U32.AND P5, PT, R0, R7, PT ;  /* 0x000000070000720c */ /* 0x000fc60003fa4070 */
[----:B------:R-:W-:-:S04]  /*1050*/  IMAD.HI.U32 R6, R5, R17, RZ ;  /* 0x0000001105067227 */ /* 0x000fc800078e00ff */
[--C-:B------:R-:W-:Y:S01]  /*1060*/  @!P0 IMAD.IADD R3, R3, 0x1, -R0.reuse ;  /* 0x0000000103038824 */ /* 0x100fe200078e0a00 */
[----:B------:R-:W-:Y:S01]  /*1070*/  ISETP.GE.AND P0, PT, R14, RZ, PT ;  /* 0x000000ff0e00720c */ /* 0x000fe20003f06270 */
[--C-:B------:R-:W-:Y:S01]  /*1080*/  @!P3 IMAD.IADD R21, R21, 0x1, -R0.reuse ;  /* 0x000000011515b824 */ /* 0x100fe200078e0a00 */
[C---:B------:R-:W-:Y:S01]  /*1090*/  ISETP.GT.U32.AND P3, PT, R0.reuse, R11, PT ;  /* 0x0000000b0000720c */ /* 0x040fe20003f64070 */
[----:B------:R-:W-:Y:S01]  /*10a0*/  @!P4 IMAD.IADD R13, R13, 0x1, -R0 ;  /* 0x000000010d0dc824 */ /* 0x000fe200078e0a00 */
[----:B------:R-:W-:Y:S01]  /*10b0*/  ISETP.GT.U32.AND P4, PT, R0, R3, PT ;  /* 0x000000030000720c */ /* 0x000fe20003f84070 */
[----:B------:R-:W-:Y:S02]  /*10c0*/  IMAD.MOV R2, RZ, RZ, -R2 ;  /* 0x000000ffff027224 */ /* 0x000fe400078e0a02 */
[----:B------:R-:W-:Y:S01]  /*10d0*/  @!P5 IMAD.IADD R7, R7, 0x1, -R0 ;  /* 0x000000010707d824 */ /* 0x000fe200078e0a00 */
[----:B------:R-:W-:Y:S01]  /*10e0*/  ISETP.GE.AND P5, PT, R12, RZ, PT ;  /* 0x000000ff0c00720c */ /* 0x000fe20003fa6270 */
[----:B------:R-:W-:-:S02]  /*10f0*/  IMAD.MOV R6, RZ, RZ, -R6 ;  /* 0x000000ffff067224 */ /* 0x000fc400078e0a06 */
[C---:B------:R-:W-:Y:S02]  /*1100*/  IMAD R15, R0.reuse, R2, R15 ;  /* 0x00000002000f7224 */ /* 0x040fe400078e020f */
[C---:B------:R-:W-:Y:S02]  /*1110*/  IMAD R17, R0.reuse, R6, R17 ;  /* 0x0000000600117224 */ /* 0x040fe400078e0211 */
[----:B------:R-:W-:Y:S01]  /*1120*/  @!P6 IMAD.MOV R7, RZ, RZ, -R7 ;  /* 0x000000ffff07e224 */ /* 0x000fe200078e0a07 */
[----:B------:R-:W-:Y:S01]  /*1130*/  ISETP.GT.U32.AND P6, PT, R0, R15, PT ;  /* 0x0000000f0000720c */ /* 0x000fe20003fc4070 */
[--C-:B------:R-:W-:Y:S01]  /*1140*/  @!P3 IMAD.IADD R11, R11, 0x1, -R0.reuse ;  /* 0x000000010b0bb824 */ /* 0x100fe200078e0a00 */
[----:B------:R-:W-:Y:S01]  /*1150*/  ISETP.GE.AND P3, PT, R16, RZ, PT ;  /* 0x000000ff1000720c */ /* 0x000fe20003f66270 */
[----:B------:R-:W-:Y:S01]  /*1160*/  IMAD.MOV.U32 R28, RZ, RZ, R21 ;  /* 0x000000ffff1c7224 */ /* 0x000fe200078e0015 */
[----:B------:R-:W-:Y:S01]  /*1170*/  LOP3.LUT R16, R38, 0xb0, RZ, 0xfc, !PT ;  /* 0x000000b026107812 */ /* 0x000fe200078efcff */
[----:B------:R-:W-:Y:S01]  /*1180*/  @!P4 IMAD.IADD R3, R3, 0x1, -R0 ;  /* 0x000000010303c824 */ /* 0x000fe200078e0a00 */
[C---:B------:R-:W-:Y:S01]  /*1190*/  ISETP.GT.U32.AND P4, PT, R0.reuse, R17, PT ;  /* 0x000000110000720c */ /* 0x040fe20003f84070 */
[----:B------:R-:W-:Y:S01]  /*11a0*/  @!P1 IMAD.MOV R28, RZ, RZ, -R28 ;  /* 0x000000ffff1c9224 */ /* 0x000fe200078e0a1c */
[----:B------:R-:W-:Y:S01]  /*11b0*/  IABS R10, R16 ;  /* 0x00000010000a7213 */ /* 0x000fe20000000000 */
[----:B------:R-:W-:Y:S01]  /*11c0*/  @!P5 IMAD.MOV R9, RZ, RZ, -R9 ;  /* 0x000000ffff09d224 */ /* 0x000fe200078e0a09 */
[----:B------:R-:W-:Y:S01]  /*11d0*/  ISETP.GT.U32.AND P1, PT, R0, R11, PT ;  /* 0x0000000b0000720c */ /* 0x000fe20003f24070 */
[----:B------:R-:W-:Y:S01]  /*11e0*/  IMAD.MOV.U32 R14, RZ, RZ, R19 ;  /* 0x000000ffff0e7224 */ /* 0x000fe200078e0013 */
[----:B------:R-:W-:Y:S01]  /*11f0*/  ISETP.GE.AND P5, PT, R18, RZ, PT ;  /* 0x000000ff1200720c */ /* 0x000fe20003fa6270 */
[----:B------:R-:W-:Y:S01]  /*1200*/  IMAD.HI.U32 R2, R5, R10, RZ ;  /* 0x0000000a05027227 */ /* 0x000fe200078e00ff */
[----:B------:R-:W-:-:S03]  /*1210*/  LOP3.LUT R18, R38, 0xa8, RZ, 0xfc, !PT ;  /* 0x000000a826127812 */ /* 0x000fc600078efcff */
[----:B------:R-:W-:Y:S01]  /*1220*/  @!P6 IMAD.IADD R15, R15, 0x1, -R0 ;  /* 0x000000010f0fe824 */ /* 0x000fe200078e0a00 */
[----:B------:R-:W-:Y:S01]  /*1230*/  IABS R12, R18 ;  /* 0x00000012000c7213 */ /* 0x000fe20000000000 */
[----:B------:R-:W-:Y:S01]  /*1240*/  IMAD.MOV R19, RZ, RZ, -R2 ;  /* 0x000000ffff137224 */ /* 0x000fe200078e0a02 */
[----:B------:R-:W-:Y:S01]  /*1250*/  ISETP.GE.AND P6, PT, R16, RZ, PT ;  /* 0x000000ff1000720c */ /* 0x000fe20003fc6270 */
[--C-:B------:R-:W-:Y:S01]  /*1260*/  @!P4 IMAD.IADD R17, R17, 0x1, -R0.reuse ;  /* 0x000000011111c824 */ /* 0x100fe200078e0a00 */
[----:B------:R-:W-:Y:S01]  /*1270*/  ISETP.GT.U32.AND P4, PT, R0, R15, PT ;  /* 0x0000000f0000720c */ /* 0x000fe20003f84070 */
[----:B------:R-:W-:Y:S01]  /*1280*/  IMAD.MOV.U32 R6, RZ, RZ, R3 ;  /* 0x000000ffff067224 */ /* 0x000fe200078e0003 */
[----:B------:R-:W-:Y:S01]  /*1290*/  LOP3.LUT R16, R38, 0x88, RZ, 0xfc, !PT ;  /* 0x0000008826107812 */ /* 0x000fe200078efcff */
[----:B------:R-:W-:Y:S01]  /*12a0*/  @!P1 IMAD.IADD R11, R11, 0x1, -R0 ;  /* 0x000000010b0b9824 */ /* 0x000fe200078e0a00 */
[----:B------:R-:W-:Y:S01]  /*12b0*/  ISETP.GE.AND P1, PT, R20, RZ, PT ;  /* 0x000000ff1400720c */ /* 0x000fe20003f26270 */
[----:B------:R-:W-:Y:S01]  /*12c0*/  IMAD R3, R0, R19, R10 ;  /* 0x0000001300037224 */ /* 0x000fe200078e020a */
[----:B------:R-:W-:Y:S01]  /*12d0*/  LOP3.LUT R10, R38, 0x98, RZ, 0xfc, !PT ;  /* 0x00000098260a7812 */ /* 0x000fe200078efcff */
[----:B------:R-:W-:Y:S01]  /*12e0*/  IMAD.HI.U32 R2, R5, R12, RZ ;  /* 0x0000000c05027227 */ /* 0x000fe200078e00ff */
[----:B------:R-:W-:-:S02]  /*12f0*/  IABS R27, R16 ;  /* 0x00000010001b7213 */ /* 0x000fc40000000000 */
[----:B------:R-:W-:Y:S01]  /*1300*/  IABS R23, R10 ;  /* 0x0000000a00177213 */ /* 0x000fe20000000000 */
[----:B------:R-:W-:Y:S01]  /*1310*/  @!P3 IMAD.MOV R11, RZ, RZ, -R11 ;  /* 0x000000ffff0bb224 */ /* 0x000fe200078e0a0b */
[C---:B------:R-:W-:Y:S01]  /*1320*/  ISETP.GT.U32.AND P3, PT, R0.reuse, R3, PT ;  /* 0x000000030000720c */ /* 0x040fe20003f64070 */
[----:B------:R-:W-:Y:S01]  /*1330*/  @!P2 IMAD.MOV R14, RZ, RZ, -R14 ;  /* 0x000000ffff0ea224 */ /* 0x000fe200078e0a0e */
[----:B------:R-:W-:Y:S01]  /*1340*/  ISETP.GT.U32.AND P2, PT, R0, R13, PT ;  /* 0x0000000d0000720c */ /* 0x000fe20003f44070 */
[----:B------:R-:W-:Y:S01]  /*1350*/  IMAD.MOV R19, RZ, RZ, -R2 ;  /* 0x000000ffff137224 */ /* 0x000fe200078e0a02 */
[----:B------:R-:W-:Y:S01]  /*1360*/  LOP3.LUT R2, R38, 0xa0, RZ, 0xfc, !PT ;  /* 0x000000a026027812 */ /* 0x000fe200078efcff */
[----:B------:R-:W-:Y:S02]  /*1370*/  @!P4 IMAD.IADD R15, R15, 0x1, -R0 ;  /* 0x000000010f0fc824 */ /* 0x000fe400078e0a00 */
[C---:B------:R-:W-:Y:S01]  /*1380*/  IMAD R19, R0.reuse, R19, R12 ;  /* 0x0000001300137224 */ /* 0x040fe200078e020c */
[----:B------:R-:W-:Y:S01]  /*1390*/  IABS R21, R2 ;  /* 0x0000000200157213 */ /* 0x000fe20000000000 */
[----:B------:R-:W-:Y:S01]  /*13a0*/  @!P0 IMAD.MOV R6, RZ, RZ, -R6 ;  /* 0x000000ffff068224 */ /* 0x000fe200078e0a06 */
[C---:B------:R-:W-:Y:S01]  /*13b0*/  ISETP.GT.U32.AND P0, PT, R0.reuse, R17, PT ;  /* 0x000000110000720c */ /* 0x040fe20003f04070 */
[----:B------:R-:W-:Y:S01]  /*13c0*/  @!P1 IMAD.MOV R15, RZ, RZ, -R15 ;  /* 0x000000ffff0f9224 */ /* 0x000fe200078e0a0f */
[----:B------:R-:W-:Y:S01]  /*13d0*/  ISETP.GT.U32.AND P1, PT, R0, R19, PT ;  /* 0x000000130000720c */ /* 0x000fe20003f24070 */
[--C-:B------:R-:W-:Y:S01]  /*13e0*/  @!P3 IMAD.IADD R3, R3, 0x1, -R0.reuse ;  /* 0x000000010303b824 */ /* 0x100fe200078e0a00 */
[----:B------:R-:W-:Y:S01]  /*13f0*/  LOP3.LUT R12, R38, 0x90, RZ, 0xfc, !PT ;  /* 0x00000090260c7812 */ /* 0x000fe200078efcff */
[----:B------:R-:W-:Y:S01]  /*1400*/  @!P2 IMAD.IADD R13, R13, 0x1, -R0 ;  /* 0x000000010d0da824 */ /* 0x000fe200078e0a00 */
[----:B------:R-:W-:Y:S01]  /*1410*/  ISETP.GE.AND P2, PT, R22, RZ, PT ;  /* 0x000000ff1600720c */ /* 0x000fe20003f46270 */
[----:B------:R-:W-:Y:S01]  /*1420*/  IMAD R157, R166, c[0x0][0x18c], RZ ;  /* 0x00006300a69d7a24 */ /* 0x000fe200078e02ff */
[----:B------:R-:W-:Y:S01]  /*1430*/  ISETP.GT.U32.AND P3, PT, R0, R3, PT ;  /* 0x000000030000720c */ /* 0x000fe20003f64070 */
[----:B------:R-:W-:Y:S01]  /*1440*/  @!P5 IMAD.MOV R13, RZ, RZ, -R13 ;  /* 0x000000ffff0dd224 */ /* 0x000fe200078e0a0d */
[----:B------:R-:W-:Y:S01]  /*1450*/  ISETP.GE.AND P4, PT, R2, RZ, PT ;  /* 0x000000ff0200720c */ /* 0x000fe20003f86270 */
[----:B------:R-:W-:Y:S01]  /*1460*/  IMAD.HI.U32 R2, R5, R21, RZ ;  /* 0x0000001505027227 */ /* 0x000fe200078e00ff */
[----:B------:R-:W-:-:S02]  /*1470*/  IABS R25, R12 ;  /* 0x0000000c00197213 */ /* 0x000fc40000000000 */
[----:B------:R-:W-:Y:S01]  /*1480*/  ISETP.GE.AND P5, PT, R18, RZ, PT ;  /* 0x000000ff1200720c */ /* 0x000fe20003fa6270 */
[--C-:B------:R-:W-:Y:S01]  /*1490*/  @!P0 IMAD.IADD R17, R17, 0x1, -R0.reuse ;  /* 0x0000000111118824 */ /* 0x100fe200078e0a00 */
[----:B------:R-:W-:Y:S01]  /*14a0*/  ISETP.GE.AND P0, PT, R10, RZ, PT ;  /* 0x000000ff0a00720c */ /* 0x000fe20003f06270 */
[----:B------:R-:W-:Y:S01]  /*14b0*/  @!P1 IMAD.IADD R19, R19, 0x1, -R0 ;  /* 0x0000000113139824 */ /* 0x000fe200078e0a00 */
[C---:B------:R-:W-:Y:S01]  /*14c0*/  LOP3.LUT R18, R38.reuse, 0x68, RZ, 0xfc, !PT ;  /* 0x0000006826127812 */ /* 0x040fe200078efcff */
[----:B------:R-:W-:Y:S01]  /*14d0*/  IMAD.HI.U32 R10, R5, R23, RZ ;  /* 0x00000017050a7227 */ /* 0x000fe200078e00ff */
[----:B------:R-:W-:Y:S02]  /*14e0*/  LOP3.LUT R22, R38, 0x60, RZ, 0xfc, !PT ;  /* 0x0000006026167812 */ /* 0x000fe400078efcff */
[----:B------:R-:W-:Y:S01]  /*14f0*/  ISETP.GT.U32.AND P1, PT, R0, R19, PT ;  /* 0x000000130000720c */ /* 0x000fe20003f24070 */
[----:B------:R-:W-:Y:S01]  /*1500*/  @!P2 IMAD.MOV R17, RZ, RZ, -R17 ;  /* 0x000000ffff11a224 */ /* 0x000fe200078e0a11 */
[----:B------:R-:W-:Y:S01]  /*1510*/  ISETP.GE.AND P2, PT, R12, RZ, PT ;  /* 0x000000ff0c00720c */ /* 0x000fe20003f46270 */
[----:B------:R-:W-:Y:S01]  /*1520*/  IMAD.MOV R10, RZ, RZ, -R10 ;  /* 0x000000ffff0a7224 */ /* 0x000fe200078e0a0a */
[----:B------:R-:W-:Y:S01]  /*1530*/  IABS R33, R18 ;  /* 0x0000001200217213 */ /* 0x000fe20000000000 */
[----:B------:R-:W-:Y:S01]  /*1540*/  IMAD.MOV R12, RZ, RZ, -R2 ;  /* 0x000000ffff0c7224 */ /* 0x000fe200078e0a02 */
[----:B------:R-:W-:Y:S01]  /*1550*/  IABS R35, R22 ;  /* 0x0000001600237213 */ /* 0x000fe20000000000 */
[----:B------:R-:W-:Y:S01]  /*1560*/  @!P3 IMAD.IADD R3, R3, 0x1, -R0 ;  /* 0x000000010303b824 */ /* 0x000fe200078e0a00 */
[----:B------:R-:W-:Y:S01]  /*1570*/  ISETP.GE.AND P3, PT, R16, RZ, PT ;  /* 0x000000ff1000720c */ /* 0x000fe20003f66270 */
[----:B------:R-:W-:-:S02]  /*1580*/  IMAD R23, R0, R10, R23 ;  /* 0x0000000a00177224 */ /* 0x000fc400078e0217 */
[C---:B------:R-:W-:Y:S02]  /*1590*/  IMAD R21, R0.reuse, R12, R21 ;  /* 0x0000000c00157224 */ /* 0x040fe400078e0215 */
[----:B------:R-:W-:Y:S02]  /*15a0*/  IMAD.MOV.U32 R10, RZ, RZ, R3 ;  /* 0x000000ffff0a7224 */ /* 0x000fe400078e0003 */
[----:B------:R-:W-:Y:S01]  /*15b0*/  @!P1 IMAD.IADD R19, R19, 0x1, -R0 ;  /* 0x0000000113139824 */ /* 0x000fe200078e0a00 */
[C---:B------:R-:W-:Y:S01]  /*15c0*/  ISETP.GT.U32.AND P1, PT, R0.reuse, R23, PT ;  /* 0x000000170000720c */ /* 0x040fe20003f24070 */
[----:B------:R-:W-:Y:S01]  /*15d0*/  @!P6 IMAD.MOV R10, RZ, RZ, -R10 ;  /* 0x000000ffff0ae224 */ /* 0x000fe200078e0a0a */
[----:B------:R-:W-:Y:S01]  /*15e0*/  ISETP.GT.U32.AND P6, PT, R0, R21, PT ;  /* 0x000000150000720c */ /* 0x000fe20003fc4070 */
[----:B------:R-:W-:-:S04]  /*15f0*/  IMAD.HI.U32 R2, R5, R25, RZ ;  /* 0x0000001905027227 */ /* 0x000fc800078e00ff */
[----:B------:R-:W-:-:S04]  /*1600*/  IMAD.HI.U32 R12, R5, R27, RZ ;  /* 0x0000001b050c7227 */ /* 0x000fc800078e00ff */
[----:B------:R-:W-:Y:S02]  /*1610*/  IMAD.MOV R2, RZ, RZ, -R2 ;  /* 0x000000ffff027224 */ /* 0x000fe400078e0a02 */
[--C-:B------:R-:W-:Y:S02]  /*1620*/  @!P1 IMAD.IADD R23, R23, 0x1, -R0.reuse ;  /* 0x0000000117179824 */ /* 0x100fe400078e0a00 */
[----:B------:R-:W-:Y:S02]  /*1630*/  @!P6 IMAD.IADD R21, R21, 0x1, -R0 ;  /* 0x000000011515e824 */ /* 0x000fe400078e0a00 */
[----:B------:R-:W-:Y:S02]  /*1640*/  IMAD.MOV R12, RZ, RZ, -R12 ;  /* 0x000000ffff0c7224 */ /* 0x000fe400078e0a0c */
[C---:B------:R-:W-:Y:S01]  /*1650*/  IMAD R25, R0.reuse, R2, R25 ;  /* 0x0000000200197224 */ /* 0x040fe200078e0219 */
[C---:B------:R-:W-:Y:S01]  /*1660*/  ISETP.GT.U32.AND P1, PT, R0.reuse, R21, PT ;  /* 0x000000150000720c */ /* 0x040fe20003f24070 */
[----:B------:R-:W-:Y:S01]  /*1670*/  IMAD R27, R0, R12, R27 ;  /* 0x0000000c001b7224 */ /* 0x000fe200078e021b */
[----:B------:R-:W-:Y:S01]  /*1680*/  LOP3.LUT R2, R38, 0x80, RZ, 0xfc, !PT ;  /* 0x0000008026027812 */ /* 0x000fe200078efcff */
[----:B------:R-:W-:Y:S01]  /*1690*/  IMAD.HI.U32 R20, R5, R33, RZ ;  /* 0x0000002105147227 */ /* 0x000fe200078e00ff */
[----:B------:R-:W-:-:S02]  /*16a0*/  ISETP.GT.U32.AND P6, PT, R0, R25, PT ;  /* 0x000000190000720c */ /* 0x000fc40003fc4070 */
[----:B------:R-:W-:Y:S01]  /*16b0*/  IABS R29, R2 ;  /* 0x00000002001d7213 */ /* 0x000fe20000000000 */
[----:B------:R-:W-:Y:S01]  /*16c0*/  IMAD.MOV R20, RZ, RZ, -R20 ;  /* 0x000000ffff147224 */ /* 0x000fe200078e0a14 */
[----:B------:R-:W-:Y:S01]  /*16d0*/  LOP3.LUT R12, R38, 0x70, RZ, 0xfc, !PT ;  /* 0x00000070260c7812 */ /* 0x000fe200078efcff */
[----:B------:R-:W-:Y:S02]  /*16e0*/  @!P5 IMAD.MOV R19, RZ, RZ, -R19 ;  /* 0x000000ffff13d224 */ /* 0x000fe400078e0a13 */
[----:B------:R-:W-:Y:S01]  /*16f0*/  IMAD.HI.U32 R3, R5, R29, RZ ;  /* 0x0000001d05037227 */ /* 0x000fe200078e00ff */
[----:B------:R-:W-:-:S03]  /*1700*/  IABS R31, R12 ;  /* 0x0000000c001f7213 */ /* 0x000fc60000000000 */
[--C-:B------:R-:W-:Y:S01]  /*1710*/  @!P1 IMAD.IADD R21, R21, 0x1, -R0.reuse ;  /* 0x0000000115159824 */ /* 0x100fe200078e0a00 */
[C---:B------:R-:W-:Y:S01]  /*1720*/  ISETP.GT.U32.AND P1, PT, R0.reuse, R27, PT ;  /* 0x0000001b0000720c */ /* 0x040fe20003f24070 */
[----:B------:R-:W-:Y:S01]  /*1730*/  @!P6 IMAD.IADD R25, R25, 0x1, -R0 ;  /* 0x000000011919e824 */ /* 0x000fe200078e0a00 */
[C---:B------:R-:W-:Y:S01]  /*1740*/  ISETP.GT.U32.AND P6, PT, R0.reuse, R23, PT ;  /* 0x000000170000720c */ /* 0x040fe20003fc4070 */
[----:B------:R-:W-:Y:S01]  /*1750*/  IMAD R33, R0, R20, R33 ;  /* 0x0000001400217224 */ /* 0x000fe200078e0221 */
[----:B------:R-:W-:Y:S01]  /*1760*/  LOP3.LUT R20, R38, 0x48, RZ, 0xfc, !PT ;  /* 0x0000004826147812 */ /* 0x000fe200078efcff */
[----:B------:R-:W-:Y:S01]  /*1770*/  IMAD.MOV R3, RZ, RZ, -R3 ;  /* 0x000000ffff037224 */ /* 0x000fe200078e0a03 */
[----:B------:R-:W-:Y:S01]  /*1780*/  ISETP.GT.U32.AND P5, PT, R0, R25, PT ;  /* 0x000000190000720c */ /* 0x000fe20003fa4070 */
[----:B------:R-:W-:Y:S01]  /*1790*/  IMAD.HI.U32 R16, R5, R31, RZ ;  /* 0x0000001f05107227 */ /* 0x000fe200078e00ff */
[----:B------:R-:W-:-:S03]  /*17a0*/  IABS R41, R20 ;  /* 0x0000001400297213 */ /* 0x000fc60000000000 */
[C---:B------:R-:W-:Y:S02]  /*17b0*/  IMAD R29, R0.reuse, R3, R29 ;  /* 0x00000003001d7224 */ /* 0x040fe400078e021d */
[----:B------:R-:W-:Y:S01]  /*17c0*/  @!P1 IMAD.IADD R27, R27, 0x1, -R0 ;  /* 0x000000011b1b9824 */ /* 0x000fe200078e0a00 */
[----:B------:R-:W-:Y:S01]  /*17d0*/  ISETP.GT.U32.AND P1, PT, R0, R33, PT ;  /* 0x000000210000720c */ /* 0x000fe20003f24070 */
[----:B------:R-:W-:-:S04]  /*17e0*/  IMAD.HI.U32 R3, R5, R35, RZ ;  /* 0x0000002305037227 */ /* 0x000fc800078e00ff */
[----:B------:R-:W-:Y:S02]  /*17f0*/  IMAD.MOV R16, RZ, RZ, -R16 ;  /* 0x000000ffff107224 */ /* 0x000fe400078e0a10 */
[----:B------:R-:W-:Y:S02]  /*1800*/  IMAD.MOV R3, RZ, RZ, -R3 ;  /* 0x000000ffff037224 */ /* 0x000fe400078e0a03 */
[----:B------:R-:W-:Y:S01]  /*1810*/  IMAD R31, R0, R16, R31 ;  /* 0x00000010001f7224 */ /* 0x000fe200078e021f */
[----:B------:R-:W-:Y:S01]  /*1820*/  LOP3.LUT R16, R38, 0x50, RZ, 0xfc, !PT ;  /* 0x0000005026107812 */ /* 0x000fe200078efcff */
[----:B------:R-:W-:Y:S02]  /*1830*/  IMAD R35, R0, R3, R35 ;  /* 0x0000000300237224 */ /* 0x000fe400078e0223 */
[----:B------:R-:W-:Y:S01]  /*1840*/  IMAD.HI.U32 R3, R5, R37, RZ ;  /* 0x0000002505037227 */ /* 0x000fe200078e00ff */
[----:B------:R-:W-:-:S03]  /*1850*/  IABS R39, R16 ;  /* 0x0000001000277213 */ /* 0x000fc60000000000 */
[--C-:B------:R-:W-:Y:S01]  /*1860*/  @!P5 IMAD.IADD R25, R25, 0x1, -R0.reuse ;  /* 0x000000011919d824 */ /* 0x100fe200078e0a00 */
[C---:B------:R-:W-:Y:S01]  /*1870*/  ISETP.GT.U32.AND P5, PT, R0.reuse, R31, PT ;  /* 0x0000001f0000720c */ /* 0x040fe20003fa4070 */
[--C-:B------:R-:W-:Y:S02]  /*1880*/  @!P1 IMAD.IADD R33, R33, 0x1, -R0.reuse ;  /* 0x0000000121219824 */ /* 0x100fe400078e0a00 */
[----:B------:R-:W-:Y:S02]  /*1890*/  IMAD.MOV R3, RZ, RZ, -R3 ;  /* 0x000000ffff037224 */ /* 0x000fe400078e0a03 */
[----:B------:R-:W-:Y:S01]  /*18a0*/  @!P6 IMAD.IADD R23, R23, 0x1, -R0 ;  /* 0x000000011717e824 */ /* 0x000fe200078e0a00 */
[C---:B------:R-:W-:Y:S01]  /*18b0*/  ISETP.GT.U32.AND P6, PT, R0.reuse, R29, PT ;  /* 0x0000001d0000720c */ /* 0x040fe20003fc4070 */
[C---:B------:R-:W-:Y:S01]  /*18c0*/  IMAD R37, R0.reuse, R3, R37 ;  /* 0x0000000300257224 */ /* 0x040fe200078e0225 */
[----:B------:R-:W-:Y:S01]  /*18d0*/  ISETP.GT.U32.AND P1, PT, R0, R33, PT ;  /* 0x000000210000720c */ /* 0x000fe20003f24070 */
[----:B------:R-:W-:-:S04]  /*18e0*/  IMAD.HI.U32 R3, R5, R39, RZ ;  /* 0x0000002705037227 */ /* 0x000fc800078e00ff */
[----:B------:R-:W-:Y:S02]  /*18f0*/  IMAD.MOV R3, RZ, RZ, -R3 ;  /* 0x000000ffff037224 */ /* 0x000fe400078e0a03 */
[--C-:B------:R-:W-:Y:S02]  /*1900*/  @!P5 IMAD.IADD R31, R31, 0x1, -R0.reuse ;  /* 0x000000011f1fd824 */ /* 0x100fe400078e0a00 */
[C---:B------:R-:W-:Y:S02]  /*1910*/  IMAD R39, R0.reuse, R3, R39 ;  /* 0x0000000300277224 */ /* 0x040fe400078e0227 */
[--C-:B------:R-:W-:Y:S01]  /*1920*/  @!P6 IMAD.IADD R29, R29, 0x1, -R0.reuse ;  /* 0x000000011d1de824 */ /* 0x100fe200078e0a00 */
[C---:B------:R-:W-:Y:S01]  /*1930*/  ISETP.GT.U32.AND P6, PT, R0.reuse, R27, PT ;  /* 0x0000001b0000720c */ /* 0x040fe20003fc4070 */
[----:B------:R-:W-:Y:S01]  /*1940*/  @!P1 IMAD.IADD R33, R33, 0x1, -R0 ;  /* 0x0000000121219824 */ /* 0x000fe200078e0a00 */
[C---:B------:R-:W-:Y:S01]  /*1950*/  ISETP.GT.U32.AND P5, PT, R0.reuse, R31, PT ;  /* 0x0000001f0000720c */ /* 0x040fe20003fa4070 */
[----:B------:R-:W-:Y:S01]  /*1960*/  IMAD.HI.U32 R24, R5, R41, RZ ;  /* 0x0000002905187227 */ /* 0x000fe200078e00ff */
[----:B------:R-:W-:Y:S01]  /*1970*/  ISETP.GT.U32.AND P1, PT, R0, R39, PT ;  /* 0x000000270000720c */ /* 0x000fe20003f24070 */
[----:B------:R0:W1:Y:S02]  /*1980*/  F2I.FTZ.U32.TRUNC.NTZ R3, R30 ;  /* 0x0000001e00037305 */ /* 0x000064000021f000 */
[----:B------:R-:W-:-:S02]  /*1990*/  IMAD.MOV R24, RZ, RZ, -R24 ;  /* 0x000000ffff187224 */ /* 0x000fc400078e0a18 */
[----:B------:R-:W-:Y:S01]  /*19a0*/  @!P4 IMAD.MOV R21, RZ, RZ, -R21 ;  /* 0x000000ffff15c224 */ /* 0x000fe200078e0a15 */
[C---:B------:R-:W-:Y:S01]  /*19b0*/  ISETP.GT.U32.AND P4, PT, R0.reuse, R29, PT ;  /* 0x0000001d0000720c */ /* 0x040fe20003f84070 */
[C---:B------:R-:W-:Y:S02]  /*19c0*/  IMAD R41, R0.reuse, R24, R41 ;  /* 0x0000001800297224 */ /* 0x040fe400078e0229 */
[--C-:B------:R-:W-:Y:S01]  /*19d0*/  @!P6 IMAD.IADD R27, R27, 0x1, -R0.reuse ;  /* 0x000000011b1be824 */ /* 0x100fe200078e0a00 */
[----:B------:R-:W-:Y:S01]  /*19e0*/  ISETP.GT.U32.AND P6, PT, R0, R35, PT ;  /* 0x000000230000720c */ /* 0x000fe20003fc4070 */
[--C-:B------:R-:W-:Y:S01]  /*19f0*/  @!P5 IMAD.IADD R31, R31, 0x1, -R0.reuse ;  /* 0x000000011f1fd824 */ /* 0x100fe200078e0a00 */
[----:B------:R-:W-:Y:S01]  /*1a00*/  ISETP.GE.AND P5, PT, R2, RZ, PT ;  /* 0x000000ff0200720c */ /* 0x000fe20003fa6270 */
[----:B------:R-:W-:Y:S01]  /*1a10*/  @!P1 IMAD.IADD R39, R39, 0x1, -R0 ;  /* 0x0000000127279824 */ /* 0x000fe200078e0a00 */
[----:B------:R-:W-:Y:S01]  /*1a20*/  ISETP.GT.U32.AND P1, PT, R0, R41, PT ;  /* 0x000000290000720c */ /* 0x000fe20003f24070 */
[----:B------:R-:W-:Y:S01]  /*1a30*/  IMAD.HI.U32 R2, R5, R43, RZ ;  /* 0x0000002b05027227 */ /* 0x000fe200078e00ff */
[----:B0-----:R-:W-:-:S03]  /*1a40*/  IABS R30, R42 ;  /* 0x0000002a001e7213 */ /* 0x001fc60000000000 */
[----:B------:R-:W-:Y:S02]  /*1a50*/  IMAD.MOV R2, RZ, RZ, -R2 ;  /* 0x000000ffff027224 */ /* 0x000fe400078e0a02 */
[--C-:B------:R-:W-:Y:S01]  /*1a60*/  @!P4 IMAD.IADD R29, R29, 0x1, -R0.reuse ;  /* 0x000000011d1dc824 */ /* 0x100fe200078e0a00 */
[C---:B------:R-:W-:Y:S01]  /*1a70*/  ISETP.GT.U32.AND P4, PT, R0.reuse, R37, PT ;  /* 0x000000250000720c */ /* 0x040fe20003f84070 */
[----:B------:R-:W-:Y:S02]  /*1a80*/  IMAD R43, R0, R2, R43 ;  /* 0x00000002002b7224 */ /* 0x000fe400078e022b */
[----:B------:R-:W-:Y:S01]  /*1a90*/  @!P6 IMAD.IADD R35, R35, 0x1, -R0 ;  /* 0x000000012323e824 */ /* 0x000fe200078e0a00 */
[----:B------:R-:W-:Y:S01]  /*1aa0*/  ISETP.GE.AND P6, PT, R12, RZ, PT ;  /* 0x000000ff0c00720c */ /* 0x000fe20003fc6270 */
[----:B------:R-:W-:-:S04]  /*1ab0*/  IMAD.HI.U32 R2, R5, R30, RZ ;  /* 0x0000001e05027227 */ /* 0x000fc800078e00ff */
[----:B------:R-:W-:Y:S01]  /*1ac0*/  @!P1 IMAD.IADD R41, R41, 0x1, -R0 ;  /* 0x0000000129299824 */ /* 0x000fe200078e0a00 */
[----:B------:R-:W-:Y:S01]  /*1ad0*/  ISETP.GT.U32.AND P1, PT, R0, R43, PT ;  /* 0x0000002b0000720c */ /* 0x000fe20003f24070 */
[----:B-1----:R-:W-:Y:S02]  /*1ae0*/  IMAD.MOV R12, RZ, RZ, -R3 ;  /* 0x000000ffff0c7224 */ /* 0x002fe400078e0a03 */
[----:B------:R-:W-:Y:S02]  /*1af0*/  IMAD.MOV R45, RZ, RZ, -R2 ;  /* 0x000000ffff2d7224 */ /* 0x000fe400078e0a02 */
[----:B------:R-:W-:Y:S02]  /*1b00*/  IMAD R51, R12, R59, RZ ;  /* 0x0000003b0c337224 */ /* 0x000fe400078e02ff */
[----:B------:R-:W-:Y:S02]  /*1b10*/  IMAD.MOV.U32 R2, RZ, RZ, RZ ;  /* 0x000000ffff027224 */ /* 0x000fe400078e00ff */
[----:B------:R-:W-:-:S04]  /*1b20*/  IMAD.HI.U32 R12, R5, R32, RZ ;  /* 0x00000020050c7227 */ /* 0x000fc800078e00ff */
[----:B------:R-:W-:-:S04]  /*1b30*/  IMAD.HI.U32 R24, R3, R51, R2 ;  /* 0x0000003303187227 */ /* 0x000fc800078e0002 */
[C---:B------:R-:W-:Y:S01]  /*1b40*/  IMAD R3, R0.reuse, R45, R30 ;  /* 0x0000002d00037224 */ /* 0x040fe200078e021e */
[----:B------:R-:W-:Y:S01]  /*1b50*/  IABS R30, R48 ;  /* 0x00000030001e7213 */ /* 0x000fe20000000000 */
[----:B------:R-:W-:Y:S02]  /*1b60*/  @!P1 IMAD.IADD R43, R43, 0x1, -R0 ;  /* 0x000000012b2b9824 */ /* 0x000fe400078e0a00 */
[----:B------:R-:W-:Y:S01]  /*1b70*/  IMAD.MOV R47, RZ, RZ, -R12 ;  /* 0x000000ffff2f7224 */ /* 0x000fe200078e0a0c */
[----:B------:R-:W-:Y:S01]  /*1b80*/  ISETP.GT.U32.AND P1, PT, R0, R3, PT ;  /* 0x000000030000720c */ /* 0x000fe20003f24070 */
[----:B------:R-:W-:Y:S01]  /*1b90*/  @!P4 IMAD.IADD R37, R37, 0x1, -R0 ;  /* 0x000000012525c824 */ /* 0x000fe200078e0a00 */
[----:B------:R-:W-:Y:S01]  /*1ba0*/  ISETP.GE.AND P4, PT, R18, RZ, PT ;  /* 0x000000ff1200720c */ /* 0x000fe20003f86270 */
[----:B------:R-:W-:Y:S01]  /*1bb0*/  IMAD R45, R0, R47, R32 ;  /* 0x0000002f002d7224 */ /* 0x000fe200078e0220 */
[----:B------:R-:W-:Y:S01]  /*1bc0*/  IABS R32, R50 ;  /* 0x0000003200207213 */ /* 0x000fe20000000000 */
[----:B------:R-:W-:-:S04]  /*1bd0*/  IMAD.HI.U32 R18, R5, R34, RZ ;  /* 0x0000002205127227 */ /* 0x000fc800078e00ff */
[----:B------:R-:W-:Y:S02]  /*1be0*/  IMAD.MOV R49, RZ, RZ, -R18 ;  /* 0x000000ffff317224 */ /* 0x000fe400078e0a12 */
[----:B------:R-:W-:Y:S01]  /*1bf0*/  @!P0 IMAD.MOV R23, RZ, RZ, -R23 ;  /* 0x000000ffff178224 */ /* 0x000fe200078e0a17 */
[C---:B------:R-:W-:Y:S01]  /*1c00*/  ISETP.GT.U32.AND P0, PT, R0.reuse, R35, PT ;  /* 0x000000230000720c */ /* 0x040fe20003f04070 */
[----:B------:R-:W-:Y:S01]  /*1c10*/  @!P1 IMAD.IADD R3, R3, 0x1, -R0 ;  /* 0x0000000103039824 */ /* 0x000fe200078e0a00 */
[C---:B------:R-:W-:Y:S01]  /*1c20*/  ISETP.GT.U32.AND P1, PT, R0.reuse, R45, PT ;  /* 0x0000002d0000720c */ /* 0x040fe20003f24070 */
[----:B------:R-:W-:Y:S01]  /*1c30*/  IMAD R47, R0, R49, R34 ;  /* 0x00000031002f7224 */ /* 0x000fe200078e0222 */
[----:B------:R-:W-:Y:S01]  /*1c40*/  IABS R34, R52 ;  /* 0x0000003400227213 */ /* 0x000fe20000000000 */
[----:B------:R-:W-:-:S04]  /*1c50*/  IMAD.HI.U32 R2, R5, R30, RZ ;  /* 0x0000001e05027227 */ /* 0x000fc800078e00ff */
[----:B------:R-:W-:-:S04]  /*1c60*/  IMAD.HI.U32 R12, R5, R32, RZ ;  /* 0x00000020050c7227 */ /* 0x000fc800078e00ff */
[----:B------:R-:W-:-:S04]  /*1c70*/  IMAD.HI.U32 R18, R5, R34, RZ ;  /* 0x0000002205127227 */ /* 0x000fc800078e00ff */
[----:B------:R-:W-:Y:S01]  /*1c80*/  @!P1 IMAD.IADD R45, R45, 0x1, -R0 ;  /* 0x000000012d2d9824 */ /* 0x000fe200078e0a00 */
[----:B------:R-:W-:Y:S01]  /*1c90*/  ISETP.GT.U32.AND P1, PT, R0, R37, PT ;  /* 0x000000250000720c */ /* 0x000fe20003f24070 */
[----:B------:R-:W-:-:S04]  /*1ca0*/  IMAD.HI.U32 R5, R5, R36, RZ ;  /* 0x0000002405057227 */ /* 0x000fc800078e00ff */
[----:B------:R-:W-:Y:S01]  /*1cb0*/  @!P2 IMAD.MOV R25, RZ, RZ, -R25 ;  /* 0x000000ffff19a224 */ /* 0x000fe200078e0a19 */
[C---:B------:R-:W-:Y:S01]  /*1cc0*/  ISETP.GT.U32.AND P2, PT, R0.reuse, R39, PT ;  /* 0x000000270000720c */ /* 0x040fe20003f44070 */
[----:B------:R-:W-:Y:S01]  /*1cd0*/  @!P3 IMAD.MOV R27, RZ, RZ, -R27 ;  /* 0x000000ffff1bb224 */ /* 0x000fe200078e0a1b */
[C---:B------:R-:W-:Y:S01]  /*1ce0*/  ISETP.GT.U32.AND P3, PT, R0.reuse, R41, PT ;  /* 0x000000290000720c */ /* 0x040fe20003f64070 */
[----:B------:R-:W-:Y:S02]  /*1cf0*/  IMAD.MOV R49, RZ, RZ, -R2 ;  /* 0x000000ffff317224 */ /* 0x000fe400078e0a02 */
[----:B------:R-:W-:Y:S02]  /*1d00*/  IMAD.MOV R57, RZ, RZ, -R5 ;  /* 0x000000ffff397224 */ /* 0x000fe400078e0a05 */
[----:B------:R-:W-:Y:S02]  /*1d10*/  IMAD.MOV R51, RZ, RZ, -R12 ;  /* 0x000000ffff337224 */ /* 0x000fe400078e0a0c */
[----:B------:R-:W-:-:S02]  /*1d20*/  IMAD R5, R0, R49, R30 ;  /* 0x0000003100057224 */ /* 0x000fc400078e021e */
[----:B------:R-:W-:Y:S02]  /*1d30*/  IMAD.MOV R53, RZ, RZ, -R18 ;  /* 0x000000ffff357224 */ /* 0x000fe400078e0a12 */
[----:B------:R-:W-:Y:S01]  /*1d40*/  @!P5 IMAD.MOV R29, RZ, RZ, -R29 ;  /* 0x000000ffff1dd224 */ /* 0x000fe200078e0a1d */
[C---:B------:R-:W-:Y:S01]  /*1d50*/  ISETP.GT.U32.AND P5, PT, R0.reuse, R43, PT ;  /* 0x0000002b0000720c */ /* 0x040fe20003fa4070 */
[C---:B------:R-:W-:Y:S02]  /*1d60*/  IMAD R49, R0.reuse, R51, R32 ;  /* 0x0000003300317224 */ /* 0x040fe400078e0220 */
[----:B------:R-:W-:Y:S01]  /*1d70*/  @!P1 IMAD.IADD R37, R37, 0x1, -R0 ;  /* 0x0000000125259824 */ /* 0x000fe200078e0a00 */
[C---:B------:R-:W-:Y:S01]  /*1d80*/  ISETP.GT.U32.AND P1, PT, R0.reuse, R5, PT ;  /* 0x000000050000720c */ /* 0x040fe20003f24070 */
[C---:B------:R-:W-:Y:S02]  /*1d90*/  IMAD R51, R0.reuse, R53, R34 ;  /* 0x0000003500337224 */ /* 0x040fe400078e0222 */
[--C-:B------:R-:W-:Y:S01]  /*1da0*/  @!P0 IMAD.IADD R35, R35, 0x1, -R0.reuse ;  /* 0x0000000123238824 */ /* 0x100fe200078e0a00 */
[C---:B------:R-:W-:Y:S01]  /*1db0*/  ISETP.GT.U32.AND P0, PT, R0.reuse, R47, PT ;  /* 0x0000002f0000720c */ /* 0x040fe20003f04070 */
[--C-:B------:R-:W-:Y:S01]  /*1dc0*/  @!P2 IMAD.IADD R39, R39, 0x1, -R0.reuse ;  /* 0x000000012727a824 */ /* 0x100fe200078e0a00 */
[C---:B------:R-:W-:Y:S01]  /*1dd0*/  ISETP.GT.U32.AND P2, PT, R0.reuse, R49, PT ;  /* 0x000000310000720c */ /* 0x040fe20003f44070 */
[----:B------:R-:W-:Y:S01]  /*1de0*/  @!P3 IMAD.IADD R41, R41, 0x1, -R0 ;  /* 0x000000012929b824 */ /* 0x000fe200078e0a00 */
[C---:B------:R-:W-:Y:S01]  /*1df0*/  ISETP.GT.U32.AND P3, PT, R0.reuse, R51, PT ;  /* 0x000000330000720c */ /* 0x040fe20003f64070 */
[----:B------:R-:W-:Y:S01]  /*1e00*/  @!P4 IMAD.MOV R33, RZ, RZ, -R33 ;  /* 0x000000ffff21c224 */ /* 0x000fe200078e0a21 */
[C---:B------:R-:W-:Y:S01]  /*1e10*/  ISETP.GT.U32.AND P4, PT, R0.reuse, R45, PT ;  /* 0x0000002d0000720c */ /* 0x040fe20003f84070 */
[----:B------:R-:W-:-:S02]  /*1e20*/  IMAD R53, R0, R57, R36 ;  /* 0x0000003900357224 */ /* 0x000fc400078e0224 */
[----:B------:R-:W-:Y:S01]  /*1e30*/  @!P6 IMAD.MOV R31, RZ, RZ, -R31 ;  /* 0x000000ffff1fe224 */ /* 0x000fe200078e0a1f */
[----:B------:R-:W-:Y:S01]  /*1e40*/  ISETP.GT.U32.AND P6, PT, R0, R3, PT ;  /* 0x000000030000720c */ /* 0x000fe20003fc4070 */
[----:B------:R-:W-:Y:S01]  /*1e50*/  IMAD.HI.U32 R24, R24, R98, RZ ;  /* 0x0000006218187227 */ /* 0x000fe200078e00ff */
[----:B------:R-:W-:-:S03]  /*1e60*/  CS2R R56, SRZ ;  /* 0x0000000000387805 */ /* 0x000fc6000001ff00 */
[----:B------:R-:W-:Y:S01]  /*1e70*/  @!P5 IMAD.IADD R43, R43, 0x1, -R0 ;  /* 0x000000012b2bd824 */ /* 0x000fe200078e0a00 */
[----:B------:R-:W-:Y:S01]  /*1e80*/  ISETP.GT.U32.AND P5, PT, R0, R53, PT ;  /* 0x000000350000720c */ /* 0x000fe20003fa4070 */
[----:B------:R-:W-:Y:S02]  /*1e90*/  IMAD.MOV R24, RZ, RZ, -R24 ;  /* 0x000000ffff187224 */ /* 0x000fe400078e0a18 */
[--C-:B------:R-:W-:Y:S01]  /*1ea0*/  @!P1 IMAD.IADD R5, R5, 0x1, -R0.reuse ;  /* 0x0000000105059824 */ /* 0x100fe200078e0a00 */
[----:B------:R-:W-:Y:S01]  /*1eb0*/  ISETP.GE.AND P1, PT, R16, RZ, PT ;  /* 0x000000ff1000720c */ /* 0x000fe20003f26270 */
[----:B------:R-:W-:Y:S01]  /*1ec0*/  @!P0 IMAD.IADD R47, R47, 0x1, -R0 ;  /* 0x000000012f2f8824 */ /* 0x000fe200078e0a00 */
[----:B------:R-:W-:Y:S01]  /*1ed0*/  ISETP.GE.AND P0, PT, R40, RZ, PT ;  /* 0x000000ff2800720c */ /* 0x000fe20003f06270 */
[----:B------:R-:W-:Y:S02]  /*1ee0*/  IMAD R98, R59, R24, R98 ;  /* 0x000000183b627224 */ /* 0x000fe400078e0262 */
[--C-:B------:R-:W-:Y:S01]  /*1ef0*/  @!P2 IMAD.IADD R49, R49, 0x1, -R0.reuse ;  /* 0x000000013131a824 */ /* 0x100fe200078e0a00 */
[----:B------:R-:W-:Y:S01]  /*1f00*/  ISETP.GE.AND P2, PT, R20, RZ, PT ;  /* 0x000000ff1400720c */ /* 0x000fe20003f46270 */
[--C-:B------:R-:W-:Y:S01]  /*1f10*/  @!P3 IMAD.IADD R51, R51, 0x1, -R0.reuse ;  /* 0x000000013333b824 */ /* 0x100fe200078e0a00 */
[----:B------:R-:W-:Y:S01]  /*1f20*/  ISETP.GE.AND P3, PT, R26, RZ, PT ;  /* 0x000000ff1a00720c */ /* 0x000fe20003f66270 */
[--C-:B------:R-:W-:Y:S01]  /*1f30*/  @!P4 IMAD.IADD R45, R45, 0x1, -R0.reuse ;  /* 0x000000012d2dc824 */ /* 0x100fe200078e0a00 */
[----:B------:R-:W-:Y:S01]  /*1f40*/  ISETP.GE.AND P4, PT, R22, RZ, PT ;  /* 0x000000ff1600720c */ /* 0x000fe20003f86270 */
[--C-:B------:R-:W-:Y:S01]  /*1f50*/  @!P6 IMAD.IADD R3, R3, 0x1, -R0.reuse ;  /* 0x000000010303e824 */ /* 0x100fe200078e0a00 */
[----:B------:R-:W-:Y:S01]  /*1f60*/  ISETP.GT.U32.AND P6, PT, R59, R98, PT ;  /* 0x000000623b00720c */ /* 0x000fe20003fc4070 */
[--C-:B------:R-:W-:Y:S01]  /*1f70*/  @!P5 IMAD.IADD R53, R53, 0x1, -R0.reuse ;  /* 0x000000013535d824 */ /* 0x100fe200078e0a00 */
[----:B------:R-:W-:Y:S01]  /*1f80*/  ISETP.GE.AND P5, PT, R42, RZ, PT ;  /* 0x000000ff2a00720c */ /* 0x000fe20003fa6270 */
[----:B------:R-:W-:Y:S01]  /*1f90*/  @!P1 IMAD.MOV R39, RZ, RZ, -R39 ;  /* 0x000000ffff279224 */ /* 0x000fe200078e0a27 */
[C---:B------:R-:W-:Y:S01]  /*1fa0*/  ISETP.GT.U32.AND P1, PT, R0.reuse, R49, PT ;  /* 0x000000310000720c */ /* 0x040fe20003f24070 */
[----:B------:R-:W-:Y:S01]  /*1fb0*/  @!P0 IMAD.MOV R37, RZ, RZ, -R37 ;  /* 0x000000ffff258224 */ /* 0x000fe200078e0a25 */
[C---:B------:R-:W-:Y:S01]  /*1fc0*/  ISETP.GT.U32.AND P0, PT, R0.reuse, R5, PT ;  /* 0x000000050000720c */ /* 0x040fe20003f04070 */
[----:B------:R-:W-:Y:S01]  /*1fd0*/  @!P2 IMAD.MOV R41, RZ, RZ, -R41 ;  /* 0x000000ffff29a224 */ /* 0x000fe200078e0a29 */
[C---:B------:R-:W-:Y:S01]  /*1fe0*/  ISETP.GT.U32.AND P2, PT, R0.reuse, R51, PT ;  /* 0x000000330000720c */ /* 0x040fe20003f44070 */
[----:B------:R-:W-:Y:S01]  /*1ff0*/  @!P3 IMAD.MOV R43, RZ, RZ, -R43 ;  /* 0x000000ffff2bb224 */ /* 0x000fe200078e0a2b */
[C---:B------:R-:W-:Y:S01]  /*2000*/  ISETP.GT.U32.AND P3, PT, R0.reuse, R53, PT ;  /* 0x000000350000720c */ /* 0x040fe20003f64070 */
[----:B------:R-:W-:Y:S01]  /*2010*/  @!P4 IMAD.MOV R35, RZ, RZ, -R35 ;  /* 0x000000ffff23c224 */ /* 0x000fe200078e0a23 */
[----:B------:R-:W-:Y:S01]  /*2020*/  ISETP.GT.U32.AND P4, PT, R0, R47, PT ;  /* 0x0000002f0000720c */ /* 0x000fe20003f84070 */
[----:B------:R-:W-:Y:S01]  /*2030*/  @!P6 IMAD.IADD R98, R98, 0x1, -R59 ;  /* 0x000000016262e824 */ /* 0x000fe200078e0a3b */
[----:B------:R-:W-:Y:S01]  /*2040*/  ISETP.GE.AND P6, PT, R44, RZ, PT ;  /* 0x000000ff2c00720c */ /* 0x000fe20003fc6270 */
[----:B------:R-:W-:Y:S01]  /*2050*/  IMAD.MOV.U32 R12, RZ, RZ, R3 ;  /* 0x000000ffff0c7224 */ /* 0x000fe200078e0003 */
[----:B------:R-:W-:Y:S01]  /*2060*/  LOP3.LUT R3, RZ, c[0x0][0x17c], RZ, 0x33, !PT ;  /* 0x00005f00ff037a12 */ /* 0x000fe200078e33ff */
[----:B------:R-:W-:Y:S01]  /*2070*/  @!P1 IMAD.IADD R49, R49, 0x1, -R0 ;  /* 0x0000000131319824 */ /* 0x000fe200078e0a00 */
[----:B------:R-:W-:Y:S01]  /*2080*/  ISETP.GE.AND P1, PT, R48, RZ, PT ;  /* 0x000000ff3000720c */ /* 0x000fe20003f26270 */
[----:B------:R-:W-:Y:S01]  /*2090*/  @!P5 IMAD.MOV R12, RZ, RZ, -R12 ;  /* 0x000000ffff0cd224 */ /* 0x000fe200078e0a0c */
[----:B------:R-:W-:Y:S01]  /*20a0*/  ISETP.GT.U32.AND P5, PT, R59, R98, PT ;  /* 0x000000623b00720c */ /* 0x000fe20003fa4070 */
[--C-:B------:R-:W-:Y:S01]  /*20b0*/  @!P0 IMAD.IADD R5, R5, 0x1, -R0.reuse ;  /* 0x0000000105058824 */ /* 0x100fe200078e0a00 */
[----:B------:R-:W-:Y:S01]  /*20c0*/  ISETP.GE.AND P0, PT, R46, RZ, PT ;  /* 0x000000ff2e00720c */ /* 0x000fe20003f06270 */
[--C-:B------:R-:W-:Y:S01]  /*20d0*/  @!P2 IMAD.IADD R51, R51, 0x1, -R0.reuse ;  /* 0x000000013333a824 */ /* 0x100fe200078e0a00 */
[----:B------:R-:W-:Y:S01]  /*20e0*/  ISETP.GE.AND P2, PT, R50, RZ, PT ;  /* 0x000000ff3200720c */ /* 0x000fe20003f46270 */
[--C-:B------:R-:W-:Y:S01]  /*20f0*/  @!P3 IMAD.IADD R53, R53, 0x1, -R0.reuse ;  /* 0x000000013535b824 */ /* 0x100fe200078e0a00 */
[----:B------:R-:W-:Y:S01]  /*2100*/  ISETP.GE.AND P3, PT, R52, RZ, PT ;  /* 0x000000ff3400720c */ /* 0x000fe20003f66270 */
[----:B------:R-:W-:Y:S01]  /*2110*/  @!P4 IMAD.IADD R47, R47, 0x1, -R0 ;  /* 0x000000012f2fc824 */ /* 0x000fe200078e0a00 */
[----:B------:R-:W-:Y:S01]  /*2120*/  ISETP.GE.AND P4, PT, R38, RZ, PT ;  /* 0x000000ff2600720c */ /* 0x000fe20003f86270 */
[----:B------:R-:W-:Y:S01]  /*2130*/  @!P6 IMAD.MOV R45, RZ, RZ, -R45 ;  /* 0x000000ffff2de224 */ /* 0x000fe200078e0a2d */
[----:B------:R-:W-:Y:S01]  /*2140*/  LOP3.LUT R0, R158, 0x20, RZ, 0x3c, !PT ;  /* 0x000000209e007812 */ /* 0x000fe200078e3cff */
[----:B------:R-:W-:Y:S01]  /*2150*/  @!P1 IMAD.MOV R5, RZ, RZ, -R5 ;  /* 0x000000ffff059224 */ /* 0x000fe200078e0a05 */
[----:B------:R-:W-:Y:S01]  /*2160*/  ISETP.GE.AND P1, PT, R164, RZ, PT ;  /* 0x000000ffa400720c */ /* 0x000fe20003f26270 */
[----:B------:R-:W-:Y:S01]  /*2170*/  @!P5 IMAD.IADD R98, R98, 0x1, -R59 ;  /* 0x000000016262d824 */ /* 0x000fe200078e0a3b */
[----:B------:R-:W-:Y:S01]  /*2180*/  ISETP.NE.AND P5, PT, RZ, c[0x0][0x17c], PT ;  /* 0x00005f00ff007a0c */ /* 0x000fe20003fa5270 */
[----:B------:R-:W-:Y:S01]  /*2190*/  @!P0 IMAD.MOV R47, RZ, RZ, -R47 ;  /* 0x000000ffff2f8224 */ /* 0x000fe200078e0a2f */
[----:B------:R-:W-:Y:S01]  /*21a0*/  ISETP.NE.AND P0, PT, RZ, c[0x0][0x178], PT ;  /* 0x00005e00ff007a0c */ /* 0x000fe20003f05270 */
[----:B------:R-:W-:Y:S01]  /*21b0*/  @!P2 IMAD.MOV R49, RZ, RZ, -R49 ;  /* 0x000000ffff31a224 */ /* 0x000fe200078e0a31 */
[C---:B------:R-:W-:Y:S01]  /*21c0*/  SEL R2, R3.reuse, R4, !P5 ;  /* 0x0000000403027207 */ /* 0x040fe20006800000 */
[----:B------:R-:W-:Y:S01]  /*21d0*/  @!P3 IMAD.MOV R51, RZ, RZ, -R51 ;  /* 0x000000ffff33b224 */ /* 0x000fe200078e0a33 */
[C---:B------:R-:W-:Y:S01]  /*21e0*/  SEL R83, R3.reuse, R14, !P5 ;  /* 0x0000000e03537207 */ /* 0x040fe20006800000 */
[----:B------:R-:W-:Y:S01]  /*21f0*/  @!P4 IMAD.MOV R53, RZ, RZ, -R53 ;  /* 0x000000ffff35c224 */ /* 0x000fe200078e0a35 */
[C---:B------:R-:W-:Y:S01]  /*2200*/  SEL R69, R3.reuse, R9, !P5 ;  /* 0x0000000903457207 */ /* 0x040fe20006800000 */
[----:B------:R-:W-:Y:S01]  /*2210*/  IMAD R147, R2, c[0x0][0x190], RZ ;  /* 0x0000640002937a24 */ /* 0x000fe200078e02ff */
[----:B------:R-:W-:Y:S01]  /*2220*/  SEL R75, R3, R8, !P5 ;  /* 0x00000008034b7207 */ /* 0x000fe20006800000 */
[----:B------:R-:W-:Y:S01]  /*2230*/  IMAD R119, R83, c[0x0][0x190], RZ ;  /* 0x0000640053777a24 */ /* 0x000fe200078e02ff */
[----:B------:R-:W-:Y:S01]  /*2240*/  SEL R71, R3, R11, !P5 ;  /* 0x0000000b03477207 */ /* 0x000fe20006800000 */
[----:B------:R-:W-:Y:S01]  /*2250*/  IMAD R69, R69, c[0x0][0x190], RZ ;  /* 0x0000640045457a24 */ /* 0x000fe200078e02ff */
[----:B------:R-:W-:Y:S01]  /*2260*/  SEL R70, R3, R6, !P5 ;  /* 0x0000000603467207 */ /* 0x000fe20006800000 */
[----:B------:R-:W-:Y:S01]  /*2270*/  IMAD R145, R75, c[0x0][0x190], RZ ;  /* 0x000064004b917a24 */ /* 0x000fe200078e02ff */
[----:B------:R-:W-:Y:S01]  /*2280*/  SEL R72, R3, R13, !P5 ;  /* 0x0000000d03487207 */ /* 0x000fe20006800000 */
[----:B------:R-:W-:Y:S01]  /*2290*/  IMAD R83, R71, c[0x0][0x190], RZ ;  /* 0x0000640047537a24 */ /* 0x000fe200078e02ff */
[C---:B------:R-:W-:Y:S01]  /*22a0*/  SEL R73, R3.reuse, R15, !P5 ;  /* 0x0000000f03497207 */ /* 0x040fe20006800000 */
[----:B------:R-:W-:Y:S01]  /*22b0*/  IMAD R75, R70, c[0x0][0x190], RZ ;  /* 0x00006400464b7a24 */ /* 0x000fe200078e02ff */
[----:B------:R-:W-:Y:S01]  /*22c0*/  SEL R74, R3, R17, !P5 ;  /* 0x00000011034a7207 */ /* 0x000fe20006800000 */
[----:B------:R-:W-:Y:S01]  /*22d0*/  IMAD R72, R72, c[0x0][0x190], RZ ;  /* 0x0000640048487a24 */ /* 0x000fe200078e02ff */
[----:B------:R-:W-:Y:S01]  /*22e0*/  LEA R161, P4, R151, c[0x0][0x160], 0x1 ;  /* 0x0000580097a17a11 */ /* 0x000fe200078808ff */
[----:B------:R-:W-:Y:S01]  /*22f0*/  IMAD R73, R73, c[0x0][0x190], RZ ;  /* 0x0000640049497a24 */ /* 0x000fe200078e02ff */
[C---:B------:R-:W-:Y:S01]  /*2300*/  SEL R91, R3.reuse, R28, !P5 ;  /* 0x0000001c035b7207 */ /* 0x040fe20006800000 */
[----:B------:R-:W-:Y:S01]  /*2310*/  IMAD R74, R74, c[0x0][0x190], RZ ;  /* 0x000064004a4a7a24 */ /* 0x000fe200078e02ff */
[C---:B------:R-:W-:Y:S01]  /*2320*/  SEL R68, R3.reuse, R7, !P5 ;  /* 0x0000000703447207 */ /* 0x040fe20006800000 */
[----:B------:R-:W-:Y:S01]  /*2330*/  @!P1 IMAD.MOV R98, RZ, RZ, -R98 ;  /* 0x000000ffff629224 */ /* 0x000fe200078e0a62 */
[----:B------:R-:W-:Y:S01]  /*2340*/  SEL R76, R3, R10, !P5 ;  /* 0x0000000a034c7207 */ /* 0x000fe20006800000 */
[----:B------:R-:W-:Y:S01]  /*2350*/  IMAD R91, R91, c[0x0][0x190], RZ ;  /* 0x000064005b5b7a24 */ /* 0x000fe200078e02ff */
[C---:B------:R-:W-:Y:S01]  /*2360*/  SEL R77, R3.reuse, R19, !P5 ;  /* 0x00000013034d7207 */ /* 0x040fe20006800000 */
[----:B------:R-:W-:Y:S01]  /*2370*/  IMAD R173, R68, c[0x0][0x190], RZ ;  /* 0x0000640044ad7a24 */ /* 0x000fe200078e02ff */
[C---:B------:R-:W-:Y:S01]  /*2380*/  SEL R78, R3.reuse, R21, !P5 ;  /* 0x00000015034e7207 */ /* 0x040fe20006800000 */
[----:B------:R-:W-:Y:S01]  /*2390*/  IMAD R76, R76, c[0x0][0x190], RZ ;  /* 0x000064004c4c7a24 */ /* 0x000fe200078e02ff */
[----:B------:R-:W-:Y:S01]  /*23a0*/  SEL R79, R3, R23, !P5 ;  /* 0x00000017034f7207 */ /* 0x000fe20006800000 */
        /* <DEDUP_REMOVED lines=35> */
[----:B------:R-:W-:Y:S01]  /*25e0*/  SEL R3, R3, R53, !P5 ;  /* 0x0000003503037207 */ /* 0x000fe20006800000 */
[----:B------:R-:W-:Y:S01]  /*25f0*/  IMAD R177, R97, c[0x0][0x190], RZ ;  /* 0x0000640061b17a24 */ /* 0x000fe200078e02ff */
[----:B------:R-:W-:Y:S01]  /*2600*/  LEA.HI.X.SX32 R151, R151, c[0x0][0x164], 0x1, P4 ;  /* 0x0000590097977a11 */ /* 0x000fe200020f0eff */
[----:B------:R-:W-:Y:S01]  /*2610*/  CS2R R58, SRZ ;  /* 0x00000000003a7805 */ /* 0x000fe2000001ff00 */
[----:B------:R-:W-:Y:S01]  /*2620*/  LEA R165, P2, R155, c[0x0][0x160], 0x1 ;  /* 0x000058009ba57a11 */ /* 0x000fe200078408ff */
[----:B------:R-:W-:Y:S01]  /*2630*/  IMAD R178, R3, c[0x0][0x190], RZ ;  /* 0x0000640003b27a24 */ /* 0x000fe200078e02ff */
[----:B------:R-:W-:Y:S01]  /*2640*/  LEA R159, P5, R149, c[0x0][0x160], 0x1 ;  /* 0x00005800959f7a11 */ /* 0x000fe200078a08ff */
[----:B------:R-:W-:Y:S01]  /*2650*/  CS2R R52, SRZ ;  /* 0x0000000000347805 */ /* 0x000fe2000001ff00 */
[----:B------:R-:W-:Y:S01]  /*2660*/  LEA R146, P4, R147, c[0x0][0x168], 0x1 ;  /* 0x00005a0093927a11 */ /* 0x000fe200078808ff */
[----:B------:R-:W-:Y:S01]  /*2670*/  CS2R R48, SRZ ;  /* 0x0000000000307805 */ /* 0x000fe2000001ff00 */
[----:B------:R-:W-:Y:S01]  /*2680*/  LEA.HI.X.SX32 R153, R153, c[0x0][0x164], 0x1, P3 ;  /* 0x0000590099997a11 */ /* 0x000fe200018f0eff */
[----:B------:R-:W-:Y:S01]  /*2690*/  CS2R R50, SRZ ;  /* 0x0000000000327805 */ /* 0x000fe2000001ff00 */
[----:B------:R-:W-:Y:S01]  /*26a0*/  @!P0 LOP3.LUT R98, RZ, c[0x0][0x178], RZ, 0x33, !PT ;  /* 0x00005e00ff628a12 */ /* 0x000fe200078e33ff */
[----:B------:R-:W-:Y:S01]  /*26b0*/  CS2R R44, SRZ ;  /* 0x00000000002c7805 */ /* 0x000fe2000001ff00 */
[----:B------:R-:W-:Y:S01]  /*26c0*/  LEA R174, P3, R69, c[0x0][0x168], 0x1 ;  /* 0x00005a0045ae7a11 */ /* 0x000fe200078608ff */
[----:B------:R-:W-:Y:S01]  /*26d0*/  CS2R R46, SRZ ;  /* 0x00000000002e7805 */ /* 0x000fe2000001ff00 */
[----:B------:R-:W-:Y:S01]  /*26e0*/  LEA.HI.X.SX32 R155, R155, c[0x0][0x164], 0x1, P2 ;  /* 0x000059009b9b7a11 */ /* 0x000fe200010f0eff */
[----:B------:R-:W-:Y:S01]  /*26f0*/  IMAD R2, R98, c[0x0][0x184], RZ ;  /* 0x0000610062027a24 */ /* 0x000fe200078e02ff */
[----:B------:R-:W-:Y:S01]  /*2700*/  LEA.HI.X.SX32 R149, R149, c[0x0][0x164], 0x1, P5 ;  /* 0x0000590095957a11 */ /* 0x000fe200028f0eff */
[----:B------:R-:W-:Y:S01]  /*2710*/  CS2R R40, SRZ ;  /* 0x0000000000287805 */ /* 0x000fe2000001ff00 */
[----:B------:R-:W-:Y:S01]  /*2720*/  LEA R68, P0, R83, c[0x0][0x168], 0x1 ;  /* 0x00005a0053447a11 */ /* 0x000fe200078008ff */
[----:B------:R-:W-:Y:S01]  /*2730*/  CS2R R42, SRZ ;  /* 0x00000000002a7805 */ /* 0x000fe2000001ff00 */
[----:B------:R-:W-:Y:S01]  /*2740*/  LEA.HI.X.SX32 R147, R147, c[0x0][0x16c], 0x1, P4 ;  /* 0x00005b0093937a11 */ /* 0x000fe200020f0eff */
[----:B------:R-:W-:Y:S01]  /*2750*/  CS2R R36, SRZ ;  /* 0x0000000000247805 */ /* 0x000fe2000001ff00 */
[----:B------:R-:W-:Y:S01]  /*2760*/  LEA R70, P1, R75, c[0x0][0x168], 0x1 ;  /* 0x00005a004b467a11 */ /* 0x000fe200078208ff */
[----:B------:R-:W-:Y:S01]  /*2770*/  CS2R R38, SRZ ;  /* 0x0000000000267805 */ /* 0x000fe2000001ff00 */
[----:B------:R-:W-:Y:S01]  /*2780*/  LEA R136, P2, R72, c[0x0][0x168], 0x1 ;  /* 0x00005a0048887a11 */ /* 0x000fe200078408ff */
[----:B------:R-:W-:Y:S01]  /*2790*/  CS2R R32, SRZ ;  /* 0x0000000000207805 */ /* 0x000fe2000001ff00 */
[----:B------:R-:W-:Y:S01]  /*27a0*/  LEA R138, P5, R73, c[0x0][0x168], 0x1 ;  /* 0x00005a00498a7a11 */ /* 0x000fe200078a08ff */
[----:B------:R-:W-:Y:S01]  /*27b0*/  CS2R R34, SRZ ;  /* 0x0000000000227805 */ /* 0x000fe2000001ff00 */
[----:B------:R-:W-:Y:S01]  /*27c0*/  LEA R140, P4, R74, c[0x0][0x168], 0x1 ;  /* 0x00005a004a8c7a11 */ /* 0x000fe200078808ff */
[----:B------:R-:W-:Y:S01]  /*27d0*/  CS2R R28, SRZ ;  /* 0x00000000001c7805 */ /* 0x000fe2000001ff00 */
[----:B------:R-:W-:Y:S01]  /*27e0*/  LEA.HI.X.SX32 R175, R69, c[0x0][0x16c], 0x1, P3 ;  /* 0x00005b0045af7a11 */ /* 0x000fe200018f0eff */
[----:B------:R-:W-:Y:S01]  /*27f0*/  CS2R R30, SRZ ;  /* 0x00000000001e7805 */ /* 0x000fe2000001ff00 */
        /* <DEDUP_REMOVED lines=8> */
[----:B------:R-:W-:Y:S01]  /*2880*/  LEA.HI.X.SX32 R137, R72, c[0x0][0x16c], 0x1, P2 ;  /* 0x00005b0048897a11 */ /* 0x000fe200010f0eff */
[----:B------:R-:W-:Y:S01]  /*2890*/  CS2R R16, SRZ ;  /* 0x0000000000107805 */ /* 0x000fe2000001ff00 */
[----:B------:R-:W-:Y:S01]  /*28a0*/  LEA.HI.X.SX32 R139, R73, c[0x0][0x16c], 0x1, P5 ;  /* 0x00005b00498b7a11 */ /* 0x000fe200028f0eff */
        /* <DEDUP_REMOVED lines=14> */
[----:B------:R-:W-:Y:S01]  /*2990*/  IMAD.WIDE R2, R2, 0x2, RZ ;  /* 0x0000000202027825 */ /* 0x000fe200078e02ff */
[----:B------:R-:W-:-:S02]  /*29a0*/  LEA R134, P3, R81, c[0x0][0x168], 0x1 ;  /* 0x00005a0051867a11 */ /* 0x000fc400078608ff */
[----:B------:R-:W-:Y:S02]  /*29b0*/  LEA.HI.X.SX32 R143, R76, c[0x0][0x16c], 0x1, P1 ;  /* 0x00005b004c8f7a11 */ /* 0x000fe400008f0eff */
[----:B------:R-:W-:Y:S02]  /*29c0*/  LEA R118, P0, R119, c[0x0][0x168], 0x1 ;  /* 0x00005a0077767a11 */ /* 0x000fe400078008ff */
[----:B------:R-:W-:Y:S02]  /*29d0*/  LEA.HI.X.SX32 R129, R78, c[0x0][0x16c], 0x1, P2 ;  /* 0x00005b004e817a11 */ /* 0x000fe400010f0eff */
[----:B------:R-:W-:Y:S02]  /*29e0*/  LEA.HI.X.SX32 R131, R79, c[0x0][0x16c], 0x1, P5 ;  /* 0x00005b004f837a11 */ /* 0x000fe400028f0eff */
[----:B------:R-:W-:Y:S02]  /*29f0*/  LEA.HI.X.SX32 R133, R80, c[0x0][0x16c], 0x1, P4 ;  /* 0x00005b0050857a11 */ /* 0x000fe400020f0eff */
[----:B------:R-:W-:-:S02]  /*2a00*/  LEA R116, P1, R82, c[0x0][0x168], 0x1 ;  /* 0x00005a0052747a11 */ /* 0x000fc400078208ff */
[----:B------:R-:W-:Y:S02]  /*2a10*/  LEA R120, P2, R84, c[0x0][0x168], 0x1 ;  /* 0x00005a0054787a11 */ /* 0x000fe400078408ff */
[----:B------:R-:W-:Y:S02]  /*2a20*/  LEA R122, P5, R85, c[0x0][0x168], 0x1 ;  /* 0x00005a00557a7a11 */ /* 0x000fe400078a08ff */
[----:B------:R-:W-:Y:S02]  /*2a30*/  LEA R124, P4, R86, c[0x0][0x168], 0x1 ;  /* 0x00005a00567c7a11 */ /* 0x000fe400078808ff */
[----:B------:R-:W-:Y:S02]  /*2a40*/  LEA.HI.X.SX32 R135, R81, c[0x0][0x16c], 0x1, P3 ;  /* 0x00005b0051877a11 */ /* 0x000fe400018f0eff */
[----:B------:R-:W-:Y:S02]  /*2a50*/  LEA.HI.X.SX32 R119, R119, c[0x0][0x16c], 0x1, P0 ;  /* 0x00005b0077777a11 */ /* 0x000fe400000f0eff */
        /* <DEDUP_REMOVED lines=22> */
[----:B------:R-:W-:Y:S02]  /*2bc0*/  LEA R92, P4, R178, c[0x0][0x168], 0x1 ;  /* 0x00005a00b25c7a11 */ /* 0x000fe400078808ff */
[----:B------:R-:W-:Y:S02]  /*2bd0*/  LEA.HI.X.SX32 R99, R93, c[0x0][0x16c], 0x1, P3 ;  /* 0x00005b005d637a11 */ /* 0x000fe400018f0eff */
[----:B------:R-:W-:-:S02]  /*2be0*/  LEA.HI.X.SX32 R103, R95, c[0x0][0x16c], 0x1, P0 ;  /* 0x00005b005f677a11 */ /* 0x000fc400000f0eff */
[----:B------:R-:W-:Y:S02]  /*2bf0*/  LEA.HI.X.SX32 R173, R173, c[0x0][0x16c], 0x1, P6 ;  /* 0x00005b00adad7a11 */ /* 0x000fe400030f0eff */
[----:B------:R-:W-:Y:S02]  /*2c00*/  LEA.HI.X.SX32 R101, R101, c[0x0][0x16c], 0x1, P1 ;  /* 0x00005b0065657a11 */ /* 0x000fe400008f0eff */
[----:B------:R-:W-:Y:S02]  /*2c10*/  LEA.HI.X.SX32 R105, R105, c[0x0][0x16c], 0x1, P2 ;  /* 0x00005b0069697a11 */ /* 0x000fe400010f0eff */
[----:B------:R-:W-:Y:S02]  /*2c20*/  LEA.HI.X.SX32 R95, R177, c[0x0][0x16c], 0x1, P5 ;  /* 0x00005b00b15f7a11 */ /* 0x000fe400028f0eff */
[----:B------:R-:W-:Y:S02]  /*2c30*/  LEA.HI.X.SX32 R93, R178, c[0x0][0x16c], 0x1, P4 ;  /* 0x00005b00b25d7a11 */ /* 0x000fe400020f0eff */
.L_x_2:
[----:B------:R-:W-:Y:S02]  /*2c40*/  IADD3 R76, P1, R2, R159, RZ ;  /* 0x0000009f024c7210 */ /* 0x000fe40007f3e0ff */
[----:B------:R-:W-:-:S02]  /*2c50*/  ISETP.GE.AND P0, PT, R169, UR4, PT ;  /* 0x00000004a9007c0c */ /* 0x000fc4000bf06270 */
[----:B------:R-:W-:Y:S01]  /*2c60*/  PRMT R85, RZ, 0x7610, R85 ;  /* 0x00007610ff557816 */ /* 0x000fe20000000055 */
[C---:B------:R-:W-:Y:S01]  /*2c70*/  IMAD.X R77, R3.reuse, 0x1, R149, P1 ;  /* 0x00000001034d7824 */ /* 0x040fe200008e0695 */
[----:B------:R-:W-:Y:S02]  /*2c80*/  IADD3 R78, P1, R2, R163, RZ ;  /* 0x000000a3024e7210 */ /* 0x000fe40007f3e0ff */
[----:B------:R-:W-:Y:S02]  /*2c90*/  ISETP.GE.AND P3, PT, R176, UR4, PT ;  /* 0x00000004b0007c0c */ /* 0x000fe4000bf66270 */
[----:B------:R-:W-:Y:S01]  /*2ca0*/  ISETP.GE.AND P4, PT, R170, UR4, PT ;  /* 0x00000004aa007c0c */ /* 0x000fe2000bf86270 */
[----:B------:R-:W-:Y:S01]  /*2cb0*/  IMAD.X R79, R3, 0x1, R153, P1 ;  /* 0x00000001034f7824 */ /* 0x000fe200008e0699 */
[----:B------:R-:W-:Y:S02]  /*2cc0*/  ISETP.GE.AND P1, PT, R168, UR4, PT ;  /* 0x00000004a8007c0c */ /* 0x000fe4000bf26270 */
[C---:B------:R-:W-:Y:S01]  /*2cd0*/  IADD3 R74, P2, R2.reuse, R161, RZ ;  /* 0x000000a1024a7210 */ /* 0x040fe20007f5e0ff */
[----:B------:R0:W2:Y:S01]  /*2ce0*/  @!P0 LDG.E.U16 R85, [R76.64] ;  /* 0x000000064c558981 */ /* 0x0000a2000c1e1500 */
[----:B------:R-:W-:-:S02]  /*2cf0*/  IADD3 R72, P0, R2, R165, RZ ;  /* 0x000000a502487210 */ /* 0x000fc40007f1e0ff */
[----:B------:R-:W-:Y:S01]  /*2d00*/  PRMT R89, RZ, 0x7610, R89 ;  /* 0x00007610ff597816 */ /* 0x000fe20000000059 */
[C---:B------:R-:W-:Y:S01]  /*2d10*/  IMAD.X R75, R3.reuse, 0x1, R151, P2 ;  /* 0x00000001034b7824 */ /* 0x040fe200010e0697 */
[----:B------:R-:W-:Y:S01]  /*2d20*/  PRMT R87, RZ, 0x7610, R87 ;  /* 0x00007610ff577816 */ /* 0x000fe20000000057 */
[----:B------:R-:W-:Y:S01]  /*2d30*/  IMAD.X R73, R3, 0x1, R155, P0 ;  /* 0x0000000103497824 */ /* 0x000fe200000e069b */
[----:B------:R-:W-:Y:S02]  /*2d40*/  PRMT R91, RZ, 0x7610, R91 ;  /* 0x00007610ff5b7816 */ /* 0x000fe4000000005b */
[----:B------:R1:W3:Y:S04]  /*2d50*/  @!P3 LDG.E.U16 R89, [R74.64] ;  /* 0x000000064a59b981 */ /* 0x0002e8000c1e1500 */
[----:B------:R4:W5:Y:S04]  /*2d60*/  @!P4 LDG.E.U16 R87, [R78.64] ;  /* 0x000000064e57c981 */ /* 0x000968000c1e1500 */
[----:B------:R1:W3:Y:S04]  /*2d70*/  @!P1 LDG.E.U16 R91, [R72.64] ;  /* 0x00000006485b9981 */ /* 0x0002e8000c1e1500 */
[----:B------:R-:W-:Y:S01]  /*2d80*/  BAR.SYNC.DEFER_BLOCKING 0x0 ;  /* 0x0000000000007b1d */ /* 0x000fe20000010000 */
[----:B------:R-:W-:Y:S01]  /*2d90*/  ISETP.GE.AND P2, PT, R166, UR4, PT ;  /* 0x00000004a6007c0c */ /* 0x000fe2000bf46270 */
[----:B0-----:R-:W-:Y:S01]  /*2da0*/  IMAD.WIDE R76, R157, 0x2, R92 ;  /* 0x000000029d4c7825 */ /* 0x001fe200078e025c */
[----:B------:R-:W-:-:S02]  /*2db0*/  PRMT R177, RZ, 0x7610, R177 ;  /* 0x00007610ffb17816 */ /* 0x000fc400000000b1 */
[----:B------:R-:W-:Y:S01]  /*2dc0*/  PRMT R83, RZ, 0x7610, R83 ;  /* 0x00007610ff537816 */ /* 0x000fe20000000053 */
[C---:B-1----:R-:W-:Y:S01]  /*2dd0*/  IMAD.WIDE R74, R157.reuse, 0x2, R94 ;  /* 0x000000029d4a7825 */ /* 0x042fe200078e025e */
[----:B------:R-:W-:Y:S02]  /*2de0*/  PRMT R187, RZ, 0x7610, R187 ;  /* 0x00007610ffbb7816 */ /* 0x000fe400000000bb */
[----:B------:R-:W-:Y:S01]  /*2df0*/  PRMT R185, RZ, 0x7610, R185 ;  /* 0x00007610ffb97816 */ /* 0x000fe200000000b9 */
[C---:B------:R-:W-:Y:S01]  /*2e00*/  IMAD.WIDE R72, R157.reuse, 0x2, R104 ;  /* 0x000000029d487825 */ /* 0x040fe200078e0268 */
[----:B------:R-:W-:Y:S02]  /*2e10*/  PRMT R183, RZ, 0x7610, R183 ;  /* 0x00007610ffb77816 */ /* 0x000fe400000000b7 */
[----:B------:R-:W-:Y:S01]  /*2e20*/  PRMT R181, RZ, 0x7610, R181 ;  /* 0x00007610ffb57816 */ /* 0x000fe200000000b5 */
[----:B----4-:R-:W-:Y:S01]  /*2e30*/  IMAD.WIDE R78, R157, 0x2, R98 ;  /* 0x000000029d4e7825 */ /* 0x010fe200078e0262 */
[----:B------:R-:W-:-:S02]  /*2e40*/  PRMT R179, RZ, 0x7610, R179 ;  /* 0x00007610ffb37816 */ /* 0x000fc400000000b3 */
[----:B------:R-:W-:Y:S01]  /*2e50*/  PRMT R197, RZ, 0x7610, R197 ;  /* 0x00007610ffc57816 */ /* 0x000fe200000000c5 */
[----:B------:R0:W4:Y:S04]  /*2e60*/  @!P2 LDG.E.U16 R177, [R76.64] ;  /* 0x000000064cb1a981 */ /* 0x000128000c1e1500 */
[----:B------:R1:W4:Y:S01]  /*2e70*/  @!P2 LDG.E.U16 R83, [R74.64] ;  /* 0x000000064a53a981 */ /* 0x000322000c1e1500 */
[----:B------:R-:W-:Y:S01]  /*2e80*/  PRMT R195, RZ, 0x7610, R195 ;  /* 0x00007610ffc37816 */ /* 0x000fe200000000c3 */
[C---:B------:R-:W-:Y:S01]  /*2e90*/  IMAD.WIDE R80, R157.reuse, 0x2, R96 ;  /* 0x000000029d507825 */ /* 0x040fe200078e0260 */
[----:B------:R-:W-:Y:S01]  /*2ea0*/  PRMT R193, RZ, 0x7610, R193 ;  /* 0x00007610ffc17816 */ /* 0x000fe200000000c1 */
[----:B------:R1:W4:Y:S02]  /*2eb0*/  @!P2 LDG.E.U16 R187, [R72.64] ;  /* 0x0000000648bba981 */ /* 0x000324000c1e1500 */
[C---:B0-----:R-:W-:Y:S01]  /*2ec0*/  IMAD.WIDE R76, R157.reuse, 0x2, R100 ;  /* 0x000000029d4c7825 */ /* 0x041fe200078e0264 */
[----:B------:R-:W-:Y:S01]  /*2ed0*/  PRMT R191, RZ, 0x7610, R191 ;  /* 0x00007610ffbf7816 */ /* 0x000fe200000000bf */
[----:B------:R0:W4:Y:S02]  /*2ee0*/  @!P2 LDG.E.U16 R181, [R78.64] ;  /* 0x000000064eb5a981 */ /* 0x000124000c1e1500 */
[----:B-1----:R-:W-:-:S02]  /*2ef0*/  IMAD.WIDE R74, R157, 0x2, R102 ;  /* 0x000000029d4a7825 */ /* 0x002fc400078e0266 */
[----:B------:R1:W4:Y:S02]  /*2f00*/  @!P2 LDG.E.U16 R183, [R76.64] ;  /* 0x000000064cb7a981 */ /* 0x000324000c1e1500 */
[C---:B------:R-:W-:Y:S02]  /*2f10*/  IMAD.WIDE R72, R157.reuse, 0x2, R114 ;  /* 0x000000029d487825 */ /* 0x040fe400078e0272 */
[----:B------:R1:W4:Y:S01]  /*2f20*/  @!P2 LDG.E.U16 R185, [R74.64] ;  /* 0x000000064ab9a981 */ /* 0x000322000c1e1500 */
[----:B------:R-:W-:Y:S01]  /*2f30*/  PRMT R189, RZ, 0x7610, R189 ;  /* 0x00007610ffbd7816 */ /* 0x000fe200000000bd */
[C---:B0-----:R-:W-:Y:S01]  /*2f40*/  IMAD.WIDE R78, R157.reuse, 0x2, R108 ;  /* 0x000000029d4e7825 */ /* 0x041fe200078e026c */
[----:B------:R-:W-:Y:S01]  /*2f50*/  PRMT R211, RZ, 0x7610, R211 ;  /* 0x00007610ffd37816 */ /* 0x000fe200000000d3 */
[----:B------:R0:W4:Y:S02]  /*2f60*/  @!P2 LDG.E.U16 R179, [R80.64] ;  /* 0x0000000650b3a981 */ /* 0x000124000c1e1500 */
[C---:B-1----:R-:W-:Y:S01]  /*2f70*/  IMAD.WIDE R76, R157.reuse, 0x2, R110 ;  /* 0x000000029d4c7825 */ /* 0x042fe200078e026e */
[----:B------:R-:W-:Y:S01]  /*2f80*/  PRMT R209, RZ, 0x7610, R209 ;  /* 0x00007610ffd17816 */ /* 0x000fe200000000d1 */
[----:B------:R1:W4:Y:S02]  /*2f90*/  @!P2 LDG.E.U16 R197, [R72.64] ;  /* 0x0000000648c5a981 */ /* 0x000324000c1e1500 */
[C---:B------:R-:W-:Y:S01]  /*2fa0*/  IMAD.WIDE R74, R157.reuse, 0x2, R112 ;  /* 0x000000029d4a7825 */ /* 0x040fe200078e0270 */
[----:B------:R-:W-:Y:S01]  /*2fb0*/  PRMT R207, RZ, 0x7610, R207 ;  /* 0x00007610ffcf7816 */ /* 0x000fe200000000cf */
[----:B------:R1:W4:Y:S02]  /*2fc0*/  @!P2 LDG.E.U16 R193, [R76.64] ;  /* 0x000000064cc1a981 */ /* 0x000324000c1e1500 */
[----:B0-----:R-:W-:-:S02]  /*2fd0*/  IMAD.WIDE R80, R157, 0x2, R106 ;  /* 0x000000029d507825 */ /* 0x001fc400078e026a */
[----:B------:R0:W4:Y:S02]  /*2fe0*/  @!P2 LDG.E.U16 R195, [R74.64] ;  /* 0x000000064ac3a981 */ /* 0x000124000c1e1500 */
[C---:B-1----:R-:W-:Y:S01]  /*2ff0*/  IMAD.WIDE R72, R157.reuse, 0x2, R124 ;  /* 0x000000029d487825 */ /* 0x042fe200078e027c */
[----:B------:R-:W-:Y:S01]  /*3000*/  PRMT R205, RZ, 0x7610, R205 ;  /* 0x00007610ffcd7816 */ /* 0x000fe200000000cd */
[----:B------:R1:W4:Y:S02]  /*3010*/  @!P2 LDG.E.U16 R191, [R78.64] ;  /* 0x000000064ebfa981 */ /* 0x000324000c1e1500 */
[C---:B------:R-:W-:Y:S01]  /*3020*/  IMAD.WIDE R76, R157.reuse, 0x2, R120 ;  /* 0x000000029d4c7825 */ /* 0x040fe200078e0278 */
[----:B------:R-:W-:Y:S01]  /*3030*/  PRMT R203, RZ, 0x7610, R203 ;  /* 0x00007610ffcb7816 */ /* 0x000fe200000000cb */
[----:B------:R1:W4:Y:S02]  /*3040*/  @!P2 LDG.E.U16 R189, [R80.64] ;  /* 0x0000000650bda981 */ /* 0x000324000c1e1500 */
[C---:B0-----:R-:W-:Y:S01]  /*3050*/  IMAD.WIDE R74, R157.reuse, 0x2, R122 ;  /* 0x000000029d4a7825 */ /* 0x041fe200078e027a */
[----:B------:R-:W-:Y:S01]  /*3060*/  PRMT R213, RZ, 0x7610, R213 ;  /* 0x00007610ffd57816 */ /* 0x000fe200000000d5 */
[----:B------:R0:W4:Y:S01]  /*3070*/  @!P2 LDG.E.U16 R211, [R72.64] ;  /* 0x0000000648d3a981 */ /* 0x000122000c1e1500 */
[----:B------:R-:W-:Y:S01]  /*3080*/  PRMT R215, RZ, 0x7610, R215 ;  /* 0x00007610ffd77816 */ /* 0x000fe200000000d7 */
[C---:B-1----:R-:W-:Y:S01]  /*3090*/  IMAD.WIDE R78, R157.reuse, 0x2, R118 ;  /* 0x000000029d4e7825 */ /* 0x042fe200078e0276 */
[----:B------:R-:W-:Y:S01]  /*30a0*/  PRMT R217, RZ, 0x7610, R217 ;  /* 0x00007610ffd97816 */ /* 0x000fe200000000d9 */
[----:B------:R1:W4:Y:S02]  /*30b0*/  @!P2 LDG.E.U16 R209, [R74.64] ;  /* 0x000000064ad1a981 */ /* 0x000324000c1e1500 */
[----:B------:R-:W-:-:S02]  /*30c0*/  IMAD.WIDE R80, R157, 0x2, R116 ;  /* 0x000000029d507825 */ /* 0x000fc400078e0274 */
[----:B------:R1:W4:Y:S02]  /*30d0*/  @!P2 LDG.E.U16 R207, [R76.64] ;  /* 0x000000064ccfa981 */ /* 0x000324000c1e1500 */
        /* <DEDUP_REMOVED lines=8> */
[----:B------:R1:W4:Y:S01]  /*3160*/  @!P2 LDG.E.U16 R213, [R72.64] ;  /* 0x0000000648d5a981 */ /* 0x000322000c1e1500 */
[----:B------:R-:W-:Y:S01]  /*3170*/  PRMT R225, RZ, 0x7610, R225 ;  /* 0x00007610ffe17816 */ /* 0x000fe200000000e1 */
[C---:B0-----:R-:W-:Y:S01]  /*3180*/  IMAD.WIDE R78, R157.reuse, 0x2, R128 ;  /* 0x000000029d4e7825 */ /* 0x041fe200078e0280 */
[----:B------:R-:W-:Y:S01]  /*3190*/  PRMT R227, RZ, 0x7610, R227 ;  /* 0x00007610ffe37816 */ /* 0x000fe200000000e3 */
[----:B------:R0:W4:Y:S02]  /*31a0*/  @!P2 LDG.E.U16 R215, [R74.64] ;  /* 0x000000064ad7a981 */ /* 0x000124000c1e1500 */
[----:B-1----:R-:W-:-:S02]  /*31b0*/  IMAD.WIDE R80, R157, 0x2, R126 ;  /* 0x000000029d507825 */ /* 0x002fc400078e027e */
[----:B------:R1:W4:Y:S02]  /*31c0*/  @!P2 LDG.E.U16 R217, [R76.64] ;  /* 0x000000064cd9a981 */ /* 0x000324000c1e1500 */
[----:B------:R-:W-:-:S04]  /*31d0*/  IMAD.WIDE R72, R157, 0x2, R142 ;  /* 0x000000029d487825 */ /* 0x000fc800078e028e */
[----:B------:R-:W-:Y:S01]  /*31e0*/  IMAD.MOV.U32 R200, RZ, RZ, R174 ;  /* 0x000000ffffc87224 */ /* 0x000fe200078e00ae */
[----:B------:R1:W4:Y:S01]  /*31f0*/  @!P2 LDG.E.U16 R219, [R78.64] ;  /* 0x000000064edba981 */ /* 0x000322000c1e1500 */
[----:B0-----:R-:W-:-:S04]  /*3200*/  IMAD.WIDE R74, R157, 0x2, R144 ;  /* 0x000000029d4a7825 */ /* 0x001fc800078e0290 */
[----:B------:R-:W-:Y:S01]  /*3210*/  IMAD.MOV.U32 R201, RZ, RZ, R175 ;  /* 0x000000ffffc97224 */ /* 0x000fe200078e00af */
[----:B------:R0:W4:Y:S01]  /*3220*/  @!P2 LDG.E.U16 R221, [R80.64] ;  /* 0x0000000650dda981 */ /* 0x000122000c1e1500 */
[C---:B-1----:R-:W-:Y:S01]  /*3230*/  IMAD.WIDE R76, R157.reuse, 0x2, R140 ;  /* 0x000000029d4c7825 */ /* 0x042fe200078e028c */
[----:B------:R-:W-:Y:S02]  /*3240*/  PRMT R229, RZ, 0x7610, R229 ;  /* 0x00007610ffe57816 */ /* 0x000fe400000000e5 */
[----:B------:R-:W-:Y:S01]  /*3250*/  PRMT R231, RZ, 0x7610, R231 ;  /* 0x00007610ffe77816 */ /* 0x000fe200000000e7 */
[----:B------:R-:W-:Y:S01]  /*3260*/  IMAD.MOV.U32 R174, RZ, RZ, R70 ;  /* 0x000000ffffae7224 */ /* 0x000fe200078e0046 */
[----:B------:R1:W4:Y:S01]  /*3270*/  @!P2 LDG.E.U16 R223, [R72.64] ;  /* 0x0000000648dfa981 */ /* 0x000322000c1e1500 */
[----:B------:R-:W-:Y:S02]  /*3280*/  IMAD.MOV.U32 R175, RZ, RZ, R71 ;  /* 0x000000ffffaf7224 */ /* 0x000fe400078e0047 */
[----:B------:R-:W-:Y:S01]  /*3290*/  IMAD.MOV.U32 R198, RZ, RZ, R68 ;  /* 0x000000ffffc67224 */ /* 0x000fe200078e0044 */
[----:B------:R1:W4:Y:S01]  /*32a0*/  @!P2 LDG.E.U16 R225, [R74.64] ;  /* 0x000000064ae1a981 */ /* 0x000322000c1e1500 */
[----:B------:R-:W-:Y:S01]  /*32b0*/  IMAD.MOV.U32 R199, RZ, RZ, R69 ;  /* 0x000000ffffc77224 */ /* 0x000fe200078e0045 */
[----:B------:R-:W-:Y:S01]  /*32c0*/  PRMT R233, RZ, 0x7610, R233 ;  /* 0x00007610ffe97816 */ /* 0x000fe200000000e9 */
[----:B------:R-:W-:Y:S01]  /*32d0*/  IMAD.WIDE R78, R157, 0x2, R138 ;  /* 0x000000029d4e7825 */ /* 0x000fe200078e028a */
[----:B------:R1:W4:Y:S01]  /*32e0*/  @!P2 LDG.E.U16 R227, [R76.64] ;  /* 0x000000064ce3a981 */ /* 0x000322000c1e1500 */
[----:B------:R-:W-:-:S02]  /*32f0*/  PRMT R235, RZ, 0x7610, R235 ;  /* 0x00007610ffeb7816 */ /* 0x000fc400000000eb */
[----:B------:R-:W-:Y:S01]  /*3300*/  PRMT R237, RZ, 0x7610, R237 ;  /* 0x00007610ffed7816 */ /* 0x000fe200000000ed */
[C---:B0-----:R-:W-:Y:S01]  /*3310*/  IMAD.WIDE R80, R157.reuse, 0x2, R136 ;  /* 0x000000029d507825 */ /* 0x041fe200078e0288 */
[----:B------:R-:W-:Y:S01]  /*3320*/  PRMT R239, RZ, 0x7610, R239 ;  /* 0x00007610ffef7816 */ /* 0x000fe200000000ef */
[----:B------:R-:W4:Y:S01]  /*3330*/  @!P2 LDG.E.U16 R229, [R78.64] ;  /* 0x000000064ee5a981 */ /* 0x000f22000c1e1500 */
[----:B------:R-:W-:Y:S01]  /*3340*/  PRMT R241, RZ, 0x7610, R241 ;  /* 0x00007610fff17816 */ /* 0x000fe200000000f1 */
[C---:B------:R-:W-:Y:S02]  /*3350*/  IMAD.WIDE R68, R157.reuse, 0x2, R198 ;  /* 0x000000029d447825 */ /* 0x040fe400078e02c6 */
[----:B------:R-:W4:Y:S02]  /*3360*/  @!P2 LDG.E.U16 R231, [R80.64] ;  /* 0x0000000650e7a981 */ /* 0x000f24000c1e1500 */
[C---:B------:R-:W-:Y:S02]  /*3370*/  IMAD.WIDE R70, R157.reuse, 0x2, R174 ;  /* 0x000000029d467825 */ /* 0x040fe400078e02ae */
[----:B------:R-:W4:Y:S02]  /*3380*/  @!P2 LDG.E.U16 R233, [R68.64] ;  /* 0x0000000644e9a981 */ /* 0x000f24000c1e1500 */
[----:B-1----:R-:W-:-:S02]  /*3390*/  IMAD.WIDE R72, R157, 0x2, R200 ;  /* 0x000000029d487825 */ /* 0x002fc400078e02c8 */
[----:B------:R-:W4:Y:S02]  /*33a0*/  @!P2 LDG.E.U16 R235, [R70.64] ;  /* 0x0000000646eba981 */ /* 0x000f24000c1e1500 */
[C---:B------:R-:W-:Y:S02]  /*33b0*/  IMAD.WIDE R74, R157.reuse, 0x2, R172 ;  /* 0x000000029d4a7825 */ /* 0x040fe400078e02ac */
[----:B------:R-:W4:Y:S02]  /*33c0*/  @!P2 LDG.E.U16 R237, [R72.64] ;  /* 0x0000000648eda981 */ /* 0x000f24000c1e1500 */
[----:B------:R-:W-:Y:S02]  /*33d0*/  IMAD.WIDE R76, R157, 0x2, R146 ;  /* 0x000000029d4c7825 */ /* 0x000fe400078e0292 */
[----:B------:R-:W4:Y:S04]  /*33e0*/  @!P2 LDG.E.U16 R239, [R74.64] ;  /* 0x000000064aefa981 */ /* 0x000f28000c1e1500 */
[----:B------:R-:W4:Y:S01]  /*33f0*/  @!P2 LDG.E.U16 R241, [R76.64] ;  /* 0x000000064cf1a981 */ /* 0x000f22000c1e1500 */
[----:B------:R-:W-:-:S04]  /*3400*/  IADD3 R150, R150, -0x1, RZ ;  /* 0xffffffff96967810 */ /* 0x000fc80007ffe0ff */
[----:B------:R-:W-:Y:S01]  /*3410*/  ISETP.NE.U32.AND P0, PT, R150, RZ, PT ;  /* 0x000000ff9600720c */ /* 0x000fe20003f05070 */
[----:B------:R-:W-:Y:S01]  /*3420*/  IMAD.WIDE R200, R167, 0x2, R200 ;  /* 0x00000002a7c87825 */ /* 0x000fe200078e02c8 */
[----:B------:R-:W-:-:S03]  /*3430*/  UIADD3 UR4, UR4, -0x10, URZ ;  /* 0xfffffff004047890 */ /* 0x000fc6000fffe03f */
[----:B------:R-:W-:-:S04]  /*3440*/  IMAD.WIDE R198, R167, 0x2, R198 ;  /* 0x00000002a7c67825 */ /* 0x000fc800078e02c6 */
        /* <DEDUP_REMOVED lines=9> */
[C---:B------:R-:W-:Y:S01]  /*34e0*/  IMAD.WIDE R130, R167.reuse, 0x2, R130 ;  /* 0x00000002a7827825 */ /* 0x040fe200078e0282 */
[----:B--2---:R-:W-:Y:S04]  /*34f0*/  STS.U16 [R156+0x2000], R85 ;  /* 0x002000559c007388 */ /* 0x004fe80000000400 */
[----:B-----5:R-:W-:Y:S04]  /*3500*/  STS.U16 [R156+0x2200], R87 ;  /* 0x002200579c007388 */ /* 0x020fe80000000400 */
[----:B---3--:R-:W-:Y:S04]  /*3510*/  STS.U16 [R148+0x2100], R89 ;  /* 0x0021005994007388 */ /* 0x008fe80000000400 */
[----:B------:R-:W-:Y:S04]  /*3520*/  STS.U16 [R148+0x2300], R91 ;  /* 0x0023005b94007388 */ /* 0x000fe80000000400 */
[----:B----4-:R-:W-:Y:S04]  /*3530*/  STS.U16 [R156], R177 ;  /* 0x000000b19c007388 */ /* 0x010fe80000000400 */
[----:B------:R-:W-:Y:S04]  /*3540*/  STS.U16 [R156+0x100], R83 ;  /* 0x000100539c007388 */ /* 0x000fe80000000400 */
[----:B------:R-:W-:Y:S04]  /*3550*/  STS.U16 [R156+0x200], R187 ;  /* 0x000200bb9c007388 */ /* 0x000fe80000000400 */
[----:B------:R-:W-:Y:S04]  /*3560*/  STS.U16 [R156+0x500], R181 ;  /* 0x000500b59c007388 */ /* 0x000fe80000000400 */
[----:B------:R-:W-:Y:S04]  /*3570*/  STS.U16 [R156+0x400], R183 ;  /* 0x000400b79c007388 */ /* 0x000fe80000000400 */
[----:B------:R-:W-:Y:S04]  /*3580*/  STS.U16 [R156+0x300], R185 ;  /* 0x000300b99c007388 */ /* 0x000fe80000000400 */
[----:B------:R0:W-:Y:S04]  /*3590*/  STS.U16 [R156+0x600], R179 ;  /* 0x000600b39c007388 */ /* 0x0001e80000000400 */
[----:B------:R-:W-:Y:S04]  /*35a0*/  STS.U16 [R156+0x700], R197 ;  /* 0x000700c59c007388 */ /* 0x000fe80000000400 */
        /* <DEDUP_REMOVED lines=24> */
[----:B------:R-:W-:Y:S06]  /*3730*/  BAR.SYNC.DEFER_BLOCKING 0x0 ;  /* 0x0000000000007b1d */ /* 0x000fec0000010000 */
[----:B------:R-:W-:Y:S04]  /*3740*/  LDSM.16.MT88.4 R68, [R158+0x2000] ;  /* 0x002000009e44783b */ /* 0x000fe80000004200 */
[----:B------:R-:W1:Y:S04]  /*3750*/  LDSM.16.M88.4 R72, [R154] ;  /* 0x000000009a48783b */ /* 0x000e680000000200 */
[----:B------:R-:W2:Y:S04]  /*3760*/  LDSM.16.M88.4 R76, [R154+0x800] ;  /* 0x000800009a4c783b */ /* 0x000ea80000000200 */
[----:B------:R-:W3:Y:S04]  /*3770*/  LDSM.16.M88.4 R80, [R154+0x1000] ;  /* 0x001000009a50783b */ /* 0x000ee80000000200 */
[----:B------:R-:W4:Y:S04]  /*3780*/  LDSM.16.M88.4 R84, [R154+0x1800] ;  /* 0x001800009a54783b */ /* 0x000f280000000200 */
[----:B------:R-:W5:Y:S01]  /*3790*/  LDSM.16.MT88.4 R88, [R0+0x2000] ;  /* 0x002000000058783b */ /* 0x000f620000004200 */
[----:B0-----:R-:W-:-:S04]  /*37a0*/  IMAD.WIDE R178, R167, 0x2, R174 ;  /* 0x00000002a7b27825 */ /* 0x001fc800078e02ae */
[----:B------:R-:W-:Y:S02]  /*37b0*/  IMAD.MOV.U32 R174, RZ, RZ, R200 ;  /* 0x000000ffffae7224 */ /* 0x000fe400078e00c8 */
[----:B------:R-:W-:Y:S02]  /*37c0*/  IMAD.MOV.U32 R175, RZ, RZ, R201 ;  /* 0x000000ffffaf7224 */ /* 0x000fe400078e00c9 */
[----:B------:R-:W-:-:S04]  /*37d0*/  IMAD.WIDE R132, R167, 0x2, R132 ;  /* 0x00000002a7847825 */ /* 0x000fc800078e0284 */
[----:B------:R-:W-:-:S04]  /*37e0*/  IMAD.WIDE R134, R167, 0x2, R134 ;  /* 0x00000002a7867825 */ /* 0x000fc800078e0286 */
[----:B------:R-:W-:-:S04]  /*37f0*/  IMAD.WIDE R116, R167, 0x2, R116 ;  /* 0x00000002a7747825 */ /* 0x000fc800078e0274 */
[C---:B------:R-:W-:Y:S01]  /*3800*/  IMAD.WIDE R118, R167.reuse, 0x2, R118 ;  /* 0x00000002a7767825 */ /* 0x040fe200078e0276 */
[----:B-1----:R-:W-:Y:S03]  /*3810*/  HMMA.16816.F32.BF16 R64, R68, R72, R64 ;  /* 0x000000484440723c */ /* 0x002fe60000041840 */
[----:B------:R-:W-:-:S04]  /*3820*/  IMAD.WIDE R120, R167, 0x2, R120 ;  /* 0x00000002a7787825 */ /* 0x000fc800078e0278 */
[C---:B------:R-:W-:Y:S01]  /*3830*/  IMAD.WIDE R122, R167.reuse, 0x2, R122 ;  /* 0x00000002a77a7825 */ /* 0x040fe200078e027a */
[----:B------:R-:W-:Y:S03]  /*3840*/  HMMA.16816.F32.BF16 R60, R68, R74, R60 ;  /* 0x0000004a443c723c */ /* 0x000fe6000004183c */
[----:B------:R-:W-:-:S04]  /*3850*/  IMAD.WIDE R124, R167, 0x2, R124 ;  /* 0x00000002a77c7825 */ /* 0x000fc800078e027c */
[C---:B------:R-:W-:Y:S01]  /*3860*/  IMAD.WIDE R106, R167.reuse, 0x2, R106 ;  /* 0x00000002a76a7825 */ /* 0x040fe200078e026a */
[----:B--2---:R-:W-:Y:S03]  /*3870*/  HMMA.16816.F32.BF16 R56, R68, R76, R56 ;  /* 0x0000004c4438723c */ /* 0x004fe60000041838 */
[----:B------:R-:W-:-:S04]  /*3880*/  IMAD.WIDE R108, R167, 0x2, R108 ;  /* 0x00000002a76c7825 */ /* 0x000fc800078e026c */
[C---:B------:R-:W-:Y:S01]  /*3890*/  IMAD.WIDE R110, R167.reuse, 0x2, R110 ;  /* 0x00000002a76e7825 */ /* 0x040fe200078e026e */
[----:B------:R-:W-:Y:S03]  /*38a0*/  HMMA.16816.F32.BF16 R52, R68, R78, R52 ;  /* 0x0000004e4434723c */ /* 0x000fe60000041834 */
[----:B------:R-:W-:-:S04]  /*38b0*/  IMAD.WIDE R112, R167, 0x2, R112 ;  /* 0x00000002a7707825 */ /* 0x000fc800078e0270 */
[C---:B------:R-:W-:Y:S01]  /*38c0*/  IMAD.WIDE R114, R167.reuse, 0x2, R114 ;  /* 0x00000002a7727825 */ /* 0x040fe200078e0272 */
[----:B---3--:R-:W-:Y:S03]  /*38d0*/  HMMA.16816.F32.BF16 R48, R68, R80, R48 ;  /* 0x000000504430723c */ /* 0x008fe60000041830 */
[----:B------:R-:W-:-:S04]  /*38e0*/  IMAD.WIDE R96, R167, 0x2, R96 ;  /* 0x00000002a7607825 */ /* 0x000fc800078e0260 */
[C---:B------:R-:W-:Y:S01]  /*38f0*/  IMAD.WIDE R98, R167.reuse, 0x2, R98 ;  /* 0x00000002a7627825 */ /* 0x040fe200078e0262 */
[----:B------:R-:W-:Y:S03]  /*3900*/  HMMA.16816.F32.BF16 R44, R68, R82, R44 ;  /* 0x00000052442c723c */ /* 0x000fe6000004182c */
[----:B------:R-:W-:-:S04]  /*3910*/  IMAD.WIDE R100, R167, 0x2, R100 ;  /* 0x00000002a7647825 */ /* 0x000fc800078e0264 */
[C---:B------:R-:W-:Y:S01]  /*3920*/  IMAD.WIDE R102, R167.reuse, 0x2, R102 ;  /* 0x00000002a7667825 */ /* 0x040fe200078e0266 */
[----:B----4-:R-:W-:Y:S03]  /*3930*/  HMMA.16816.F32.BF16 R40, R68, R84, R40 ;  /* 0x000000544428723c */ /* 0x010fe60000041828 */
[----:B------:R-:W-:-:S04]  /*3940*/  IMAD.WIDE R104, R167, 0x2, R104 ;  /* 0x00000002a7687825 */ /* 0x000fc800078e0268 */
[C---:B------:R-:W-:Y:S01]  /*3950*/  IMAD.WIDE R94, R167.reuse, 0x2, R94 ;  /* 0x00000002a75e7825 */ /* 0x040fe200078e025e */
[----:B------:R-:W-:Y:S03]  /*3960*/  HMMA.16816.F32.BF16 R36, R68, R86, R36 ;  /* 0x000000564424723c */ /* 0x000fe60000041824 */
[----:B------:R-:W-:-:S04]  /*3970*/  IMAD.WIDE R92, R167, 0x2, R92 ;  /* 0x00000002a75c7825 */ /* 0x000fc800078e025c */
[----:B------:R-:W-:Y:S01]  /*3980*/  IMAD.WIDE R2, R152, 0x2, R2 ;  /* 0x0000000298027825 */ /* 0x000fe200078e0202 */
[C---:B-----5:R-:W-:Y:S03]  /*3990*/  HMMA.16816.F32.BF16 R32, R88.reuse, R72, R32 ;  /* 0x000000485820723c */ /* 0x060fe60000041820 */
[----:B------:R-:W-:Y:S02]  /*39a0*/  IMAD.MOV.U32 R70, RZ, RZ, R178 ;  /* 0x000000ffff467224 */ /* 0x000fe400078e00b2 */
[----:B------:R-:W-:Y:S02]  /*39b0*/  IMAD.MOV.U32 R71, RZ, RZ, R179 ;  /* 0x000000ffff477224 */ /* 0x000fe400078e00b3 */
[----:B------:R-:W-:Y:S01]  /*39c0*/  IMAD.MOV.U32 R68, RZ, RZ, R198 ;  /* 0x000000ffff447224 */ /* 0x000fe200078e00c6 */
[----:B------:R-:W-:Y:S01]  /*39d0*/  HMMA.16816.F32.BF16 R28, R88, R74, R28 ;  /* 0x0000004a581c723c */ /* 0x000fe2000004181c */
[----:B------:R-:W-:-:S07]  /*39e0*/  IMAD.MOV.U32 R69, RZ, RZ, R199 ;  /* 0x000000ffff457224 */ /* 0x000fce00078e00c7 */
[C---:B------:R-:W-:Y:S08]  /*39f0*/  HMMA.16816.F32.BF16 R24, R88.reuse, R76, R24 ;  /* 0x0000004c5818723c */ /* 0x040ff00000041818 */
[C---:B------:R-:W-:Y:S08]  /*3a00*/  HMMA.16816.F32.BF16 R20, R88.reuse, R78, R20 ;  /* 0x0000004e5814723c */ /* 0x040ff00000041814 */
[C---:B------:R-:W-:Y:S08]  /*3a10*/  HMMA.16816.F32.BF16 R16, R88.reuse, R80, R16 ;  /* 0x000000505810723c */ /* 0x040ff00000041810 */
[C---:B------:R-:W-:Y:S08]  /*3a20*/  HMMA.16816.F32.BF16 R12, R88.reuse, R82, R12 ;  /* 0x00000052580c723c */ /* 0x040ff0000004180c */
[C---:B------:R-:W-:Y:S08]  /*3a30*/  HMMA.16816.F32.BF16 R8, R88.reuse, R84, R8 ;  /* 0x000000545808723c */ /* 0x040ff00000041808 */
[----:B------:R-:W-:Y:S01]  /*3a40*/  HMMA.16816.F32.BF16 R4, R88, R86, R4 ;  /* 0x000000565804723c */ /* 0x000fe20000041804 */
[----:B------:R-:W-:Y:S07]  /*3a50*/  @P0 BRA `(.L_x_2) ;  /* 0xfffff1e000000947 */ /* 0x000fee000383ffff */
[----:B------:R-:W-:-:S12]  /*3a60*/  NOP ;  /* 0x0000000000007918 */ /* 0x000fd80000000000 */
[----:B------:R-:W-:Y:S02]  /*3a70*/  F2FP.BF16.PACK_AB R68, R31, R35 ;  /* 0x000000231f44723e */ /* 0x000fe400000010ff */
[----:B------:R-:W-:-:S02]  /*3a80*/  F2FP.BF16.PACK_AB R72, R30, R34 ;  /* 0x000000221e48723e */ /* 0x000fc400000010ff */
[----:B------:R-:W-:Y:S02]  /*3a90*/  F2FP.BF16.PACK_AB R31, R4, R8 ;  /* 0x00000008041f723e */ /* 0x000fe400000010ff */
[----:B------:R-:W-:Y:S02]  /*3aa0*/  F2FP.BF16.PACK_AB R30, R12, R16 ;  /* 0x000000100c1e723e */ /* 0x000fe400000010ff */
[----:B------:R-:W-:Y:S02]  /*3ab0*/  F2FP.BF16.PACK_AB R71, R7, R11 ;  /* 0x0000000b0747723e */ /* 0x000fe400000010ff */
[----:B------:R-:W-:Y:S02]  /*3ac0*/  F2FP.BF16.PACK_AB R70, R15, R19 ;  /* 0x000000130f46723e */ /* 0x000fe400000010ff */
        /* <DEDUP_REMOVED lines=26> */
.L_x_1:
[----:B------:R-:W-:Y:S01]  /*3c70*/  BAR.SYNC.DEFER_BLOCKING 0x0 ;  /* 0x0000000000007b1d */ /* 0x000fe20000010000 */
[C---:B------:R-:W-:Y:S01]  /*3c80*/  IMAD.SHL.U32 R0, R171.reuse, 0x200, RZ ;  /* 0x00000200ab007824 */ /* 0x040fe200078e00ff */
[----:B------:R-:W-:Y:S01]  /*3c90*/  LOP3.LUT R24, R162, R169, RZ, 0xfc, !PT ;  /* 0x000000a9a2187212 */ /* 0x000fe200078efcff */
[C---:B------:R-:W-:Y:S01]  /*3ca0*/  IMAD.SHL.U32 R2, R171.reuse, 0x800, RZ ;  /* 0x00000800ab027824 */ /* 0x040fe200078e00ff */
[----:B------:R-:W-:Y:S01]  /*3cb0*/  ISETP.GE.AND P0, PT, R164, c[0x0][0x178], PT ;  /* 0x00005e00a4007a0c */ /* 0x000fe20003f06270 */
[C---:B------:R-:W-:Y:S01]  /*3cc0*/  IMAD.SHL.U32 R17, R171.reuse, 0x10, RZ ;  /* 0x00000010ab117824 */ /* 0x040fe200078e00ff */
[----:B------:R-:W-:Y:S01]  /*3cd0*/  LOP3.LUT R3, R0, 0x3000, RZ, 0xc0, !PT ;  /* 0x0000300000037812 */ /* 0x000fe200078ec0ff */
[----:B------:R-:W-:Y:S01]  /*3ce0*/  IMAD.SHL.U32 R0, R171, 0x4, RZ ;  /* 0x00000004ab007824 */ /* 0x000fe200078e00ff */
[----:B------:R-:W-:Y:S01]  /*3cf0*/  LOP3.LUT R2, R2, 0x3000, RZ, 0xc0, !PT ;  /* 0x0000300002027812 */ /* 0x000fe200078ec0ff */
[----:B------:R-:W-:Y:S01]  /*3d00*/  IMAD R36, R164, c[0x0][0x194], RZ ;  /* 0x00006500a4247a24 */ /* 0x000fe200078e02ff */
[----:B------:R-:W-:Y:S01]  /*3d10*/  LOP3.LUT R3, R3, 0xc60, R160, 0xf8, !PT ;  /* 0x00000c6003037812 */ /* 0x000fe200078ef8a0 */
[----:B------:R-:W-:Y:S01]  /*3d20*/  IMAD R64, R24, c[0x0][0x198], RZ ;  /* 0x0000660018407a24 */ /* 0x000fe200078e02ff */
[----:B------:R-:W-:Y:S01]  /*3d30*/  LOP3.LUT R2, R2, 0x3f0, R17, 0xf8, !PT ;  /* 0x000003f002027812 */ /* 0x000fe200078ef811 */
[----:B------:R-:W-:Y:S01]  /*3d40*/  IMAD.MOV.U32 R37, RZ, RZ, c[0x0][0x198] ;  /* 0x00006600ff257624 */ /* 0x000fe200078e00ff */
[----:B------:R-:W-:-:S02]  /*3d50*/  LOP3.LUT R0, R3, 0x70, R0, 0x78, !PT ;  /* 0x0000007003007812 */ /* 0x000fc400078e7800 */
[----:B------:R-:W-:Y:S02]  /*3d60*/  SHF.R.U32.HI R171, RZ, 0x1, R171 ;  /* 0x00000001ffab7819 */ /* 0x000fe400000116ab */
[----:B------:R-:W-:Y:S02]  /*3d70*/  LEA R3, P1, R36, c[0x0][0x170], 0x1 ;  /* 0x00005c0024037a11 */ /* 0x000fe400078208ff */
[----:B------:R-:W-:Y:S02]  /*3d80*/  LOP3.LUT R171, R2, 0x20, R171, 0x78, !PT ;  /* 0x0000002002ab7812 */ /* 0x000fe400078e78ab */
[----:B------:R-:W-:Y:S01]  /*3d90*/  ISETP.LT.AND P6, PT, R24, c[0x0][0x17c], !P0 ;  /* 0x00005f0018007a0c */ /* 0x000fe200047c1270 */
[----:B------:R0:W-:Y:S01]  /*3da0*/  STS.128 [R0], R60 ;  /* 0x0000003c00007388 */ /* 0x0001e20000000c00 */
[----:B------:R-:W-:Y:S02]  /*3db0*/  LOP3.LUT R35, R171, 0x40, RZ, 0x3c, !PT ;  /* 0x00000040ab237812 */ /* 0x000fe400078e3cff */
[----:B------:R-:W-:Y:S01]  /*3dc0*/  LOP3.LUT R33, R162, 0x4, R169, 0xfe, !PT ;  /* 0x00000004a2217812 */ /* 0x000fe200078efea9 */
[----:B------:R-:W-:Y:S01]  /*3dd0*/  STS.128 [R0+0x200], R12 ;  /* 0x0002000c00007388 */ /* 0x000fe20000000c00 */
[----:B------:R-:W-:-:S02]  /*3de0*/  LEA.HI.X.SX32 R36, R36, c[0x0][0x174], 0x1, P1 ;  /* 0x00005d0024247a11 */ /* 0x000fc400008f0eff */
[--C-:B------:R-:W-:Y:S01]  /*3df0*/  LOP3.LUT R27, R162, 0x8, R169.reuse, 0xfe, !PT ;  /* 0x00000008a21b7812 */ /* 0x100fe200078efea9 */
[----:B------:R-:W-:Y:S01]  /*3e00*/  STS.128 [R0+0x80], R8 ;  /* 0x0000800800007388 */ /* 0x000fe20000000c00 */
[C---:B------:R-:W-:Y:S02]  /*3e10*/  LEA R54, P1, R64.reuse, R3, 0x1 ;  /* 0x0000000340367211 */ /* 0x040fe400078208ff */
[C---:B------:R-:W-:Y:S01]  /*3e20*/  ISETP.LT.AND P5, PT, R33.reuse, c[0x0][0x17c], !P0 ;  /* 0x00005f0021007a0c */ /* 0x040fe200047a1270 */
[----:B------:R-:W-:Y:S01]  /*3e30*/  STS.128 [R0+0x280], R4 ;  /* 0x0002800400007388 */ /* 0x000fe20000000c00 */
[----:B------:R-:W-:Y:S01]  /*3e40*/  IMAD R33, R33, c[0x0][0x198], RZ ;  /* 0x0000660021217a24 */ /* 0x000fe200078e02ff */
[----:B------:R-:W-:Y:S01]  /*3e50*/  LEA.HI.X.SX32 R55, R64, R36, 0x1, P1 ;  /* 0x0000002440377211 */ /* 0x000fe200008f0eff */
[----:B------:R-:W-:Y:S01]  /*3e60*/  IMAD R34, R27, c[0x0][0x198], RZ ;  /* 0x000066001b227a24 */ /* 0x000fe200078e02ff */
[----:B------:R-:W-:Y:S01]  /*3e70*/  STS.128 [R0+0x100], R28 ;  /* 0x0001001c00007388 */ /* 0x000fe20000000c00 */
[C-C-:B------:R-:W-:Y:S01]  /*3e80*/  LOP3.LUT R26, R162.reuse, 0x10, R169.reuse, 0xfe, !PT ;  /* 0x00000010a21a7812 */ /* 0x140fe200078efea9 */
[----:B------:R-:W-:Y:S01]  /*3e90*/  IMAD R64, R37, 0x10, R64 ;  /* 0x0000001025407824 */ /* 0x000fe200078e0240 */
[C-C-:B------:R-:W-:Y:S01]  /*3ea0*/  LOP3.LUT R25, R162.reuse, 0x14, R169.reuse, 0xfe, !PT ;  /* 0x00000014a2197812 */ /* 0x140fe200078efea9 */
[----:B------:R1:W-:Y:S01]  /*3eb0*/  STS.128 [R0+0x300], R76 ;  /* 0x0003004c00007388 */ /* 0x0003e20000000c00 */
[----:B------:R-:W-:-:S02]  /*3ec0*/  LOP3.LUT R32, R162, 0xc, R169, 0xfe, !PT ;  /* 0x0000000ca2207812 */ /* 0x000fc400078efea9 */
[----:B------:R-:W-:Y:S01]  /*3ed0*/  LEA R56, P4, R33, R3, 0x1 ;  /* 0x0000000321387211 */ /* 0x000fe200078808ff */
[----:B------:R2:W-:Y:S01]  /*3ee0*/  STS.128 [R0+0x180], R72 ;  /* 0x0001804800007388 */ /* 0x0005e20000000c00 */
[----:B------:R-:W-:Y:S01]  /*3ef0*/  ISETP.LT.AND P1, PT, R27, c[0x0][0x17c], !P0 ;  /* 0x00005f001b007a0c */ /* 0x000fe20004721270 */
[----:B0-----:R-:W-:Y:S01]  /*3f00*/  IMAD R61, R32, c[0x0][0x198], RZ ;  /* 0x00006600203d7a24 */ /* 0x001fe200078e02ff */
[----:B------:R-:W-:Y:S01]  /*3f10*/  ISETP.LT.AND P3, PT, R26, c[0x0][0x17c], !P0 ;  /* 0x00005f001a007a0c */ /* 0x000fe20004761270 */
[----:B------:R-:W-:Y:S01]  /*3f20*/  STS.128 [R0+0x380], R68 ;  /* 0x0003804400007388 */ /* 0x000fe20000000c00 */
[----:B------:R-:W-:Y:S02]  /*3f30*/  ISETP.LT.AND P2, PT, R25, c[0x0][0x17c], !P0 ;  /* 0x00005f0019007a0c */ /* 0x000fe40004741270 */
[----:B------:R-:W-:Y:S01]  /*3f40*/  LEA.HI.X.SX32 R57, R33, R36, 0x1, P4 ;  /* 0x0000002421397211 */ /* 0x000fe200020f0eff */
[----:B------:R-:W-:Y:S01]  /*3f50*/  BAR.SYNC.DEFER_BLOCKING 0x0 ;  /* 0x0000000000007b1d */ /* 0x000fe20000010000 */
[----:B------:R-:W-:-:S02]  /*3f60*/  ISETP.LT.AND P4, PT, R32, c[0x0][0x17c], !P0 ;  /* 0x00005f0020007a0c */ /* 0x000fc40004781270 */
[C-C-:B------:R-:W-:Y:S02]  /*3f70*/  LOP3.LUT R62, R162.reuse, 0x18, R169.reuse, 0xfe, !PT ;  /* 0x00000018a23e7812 */ /* 0x140fe400078efea9 */
[C-C-:B------:R-:W-:Y:S02]  /*3f80*/  LOP3.LUT R53, R162.reuse, 0x1c, R169.reuse, 0xfe, !PT ;  /* 0x0000001ca2357812 */ /* 0x140fe400078efea9 */
[C-C-:B------:R-:W-:Y:S02]  /*3f90*/  LOP3.LUT R101, R162.reuse, 0x20, R169.reuse, 0xfe, !PT ;  /* 0x00000020a2657812 */ /* 0x140fe400078efea9 */
[C-C-:B------:R-:W-:Y:S02]  /*3fa0*/  LOP3.LUT R100, R162.reuse, 0x24, R169.reuse, 0xfe, !PT ;  /* 0x00000024a2647812 */ /* 0x140fe400078efea9 */
[C-C-:B------:R-:W-:Y:S02]  /*3fb0*/  LOP3.LUT R99, R162.reuse, 0x28, R169.reuse, 0xfe, !PT ;  /* 0x00000028a2637812 */ /* 0x140fe400078efea9 */
[----:B------:R-:W-:-:S02]  /*3fc0*/  LOP3.LUT R98, R162, 0x2c, R169, 0xfe, !PT ;  /* 0x0000002ca2627812 */ /* 0x000fc400078efea9 */
[C-C-:B------:R-:W-:Y:S02]  /*3fd0*/  LOP3.LUT R97, R162.reuse, 0x30, R169.reuse, 0xfe, !PT ;  /* 0x00000030a2617812 */ /* 0x140fe400078efea9 */
[C-C-:B------:R-:W-:Y:S02]  /*3fe0*/  LOP3.LUT R96, R162.reuse, 0x34, R169.reuse, 0xfe, !PT ;  /* 0x00000034a2607812 */ /* 0x140fe400078efea9 */
[C-C-:B------:R-:W-:Y:S02]  /*3ff0*/  LOP3.LUT R95, R162.reuse, 0x38, R169.reuse, 0xfe, !PT ;  /* 0x00000038a25f7812 */ /* 0x140fe400078efea9 */
[C-C-:B------:R-:W-:Y:S02]  /*4000*/  LOP3.LUT R94, R162.reuse, 0x3c, R169.reuse, 0xfe, !PT ;  /* 0x0000003ca25e7812 */ /* 0x140fe400078efea9 */
[C-C-:B------:R-:W-:Y:S01]  /*4010*/  LOP3.LUT R93, R162.reuse, 0x40, R169.reuse, 0xfe, !PT ;  /* 0x00000040a25d7812 */ /* 0x140fe200078efea9 */
[----:B------:R-:W0:Y:S01]  /*4020*/  LDS.128 R16, [R171] ;  /* 0x00000000ab107984 */ /* 0x000e220000000c00 */
[----:B------:R-:W-:-:S02]  /*4030*/  LOP3.LUT R92, R162, 0x44, R169, 0xfe, !PT ;  /* 0x00000044a25c7812 */ /* 0x000fc400078efea9 */
[C-C-:B------:R-:W-:Y:S01]  /*4040*/  LOP3.LUT R91, R162.reuse, 0x48, R169.reuse, 0xfe, !PT ;  /* 0x00000048a25b7812 */ /* 0x140fe200078efea9 */
[----:B------:R-:W3:Y:S01]  /*4050*/  LDS.128 R4, [R35] ;  /* 0x0000000023047984 */ /* 0x000ee20000000c00 */
[C-C-:B------:R-:W-:Y:S02]  /*4060*/  LOP3.LUT R90, R162.reuse, 0x4c, R169.reuse, 0xfe, !PT ;  /* 0x0000004ca25a7812 */ /* 0x140fe400078efea9 */
[C-C-:B------:R-:W-:Y:S01]  /*4070*/  LOP3.LUT R89, R162.reuse, 0x50, R169.reuse, 0xfe, !PT ;  /* 0x00000050a2597812 */ /* 0x140fe200078efea9 */
[----:B------:R-:W4:Y:S01]  /*4080*/  LDS.128 R12, [R171+0x400] ;  /* 0x00040000ab0c7984 */ /* 0x000f220000000c00 */
[C-C-:B------:R-:W-:Y:S02]  /*4090*/  LOP3.LUT R88, R162.reuse, 0x54, R169.reuse, 0xfe, !PT ;  /* 0x00000054a2587812 */ /* 0x140fe400078efea9 */
[C-C-:B------:R-:W-:Y:S01]  /*40a0*/  LOP3.LUT R87, R162.reuse, 0x58, R169.reuse, 0xfe, !PT ;  /* 0x00000058a2577812 */ /* 0x140fe200078efea9 */
[----:B------:R-:W5:Y:S01]  /*40b0*/  LDS.128 R8, [R35+0x400] ;  /* 0x0004000023087984 */ /* 0x000f620000000c00 */
[----:B------:R-:W-:-:S02]  /*40c0*/  LOP3.LUT R86, R162, 0x5c, R169, 0xfe, !PT ;  /* 0x0000005ca2567812 */ /* 0x000fc400078efea9 */
[C-C-:B------:R-:W-:Y:S01]  /*40d0*/  LOP3.LUT R85, R162.reuse, 0x60, R169.reuse, 0xfe, !PT ;  /* 0x00000060a2557812 */ /* 0x140fe200078efea9 */
[----:B------:R-:W5:Y:S01]  /*40e0*/  LDS.128 R20, [R171+0x800] ;  /* 0x00080000ab147984 */ /* 0x000f620000000c00 */
[C-C-:B------:R-:W-:Y:S02]  /*40f0*/  LOP3.LUT R84, R162.reuse, 0x64, R169.reuse, 0xfe, !PT ;  /* 0x00000064a2547812 */ /* 0x140fe400078efea9 */
[C-C-:B------:R-:W-:Y:S01]  /*4100*/  LOP3.LUT R83, R162.reuse, 0x68, R169.reuse, 0xfe, !PT ;  /* 0x00000068a2537812 */ /* 0x140fe200078efea9 */
[----:B------:R-:W5:Y:S01]  /*4110*/  LDS.128 R28, [R35+0x800] ;  /* 0x00080000231c7984 */ /* 0x000f620000000c00 */
[C-C-:B------:R-:W-:Y:S02]  /*4120*/  LOP3.LUT R82, R162.reuse, 0x6c, R169.reuse, 0xfe, !PT ;  /* 0x0000006ca2527812 */ /* 0x140fe400078efea9 */
[C-C-:B------:R-:W-:Y:S01]  /*4130*/  LOP3.LUT R81, R162.reuse, 0x70, R169.reuse, 0xfe, !PT ;  /* 0x00000070a2517812 */ /* 0x140fe200078efea9 */
[----:B------:R-:W5:Y:S01]  /*4140*/  LDS.128 R24, [R171+0xc00] ;  /* 0x000c0000ab187984 */ /* 0x000f620000000c00 */
[----:B------:R-:W-:-:S02]  /*4150*/  LOP3.LUT R80, R162, 0x74, R169, 0xfe, !PT ;  /* 0x00000074a2507812 */ /* 0x000fc400078efea9 */
[C-C-:B-1----:R-:W-:Y:S02]  /*4160*/  LOP3.LUT R79, R162.reuse, 0x78, R169.reuse, 0xfe, !PT ;  /* 0x00000078a24f7812 */ /* 0x142fe400078efea9 */
[C-C-:B------:R-:W-:Y:S02]  /*4170*/  LOP3.LUT R78, R162.reuse, 0x7c, R169.reuse, 0xfe, !PT ;  /* 0x0000007ca24e7812 */ /* 0x140fe400078efea9 */
[C-C-:B------:R-:W-:Y:S02]  /*4180*/  LOP3.LUT R77, R162.reuse, 0x80, R169.reuse, 0xfe, !PT ;  /* 0x00000080a24d7812 */ /* 0x140fe400078efea9 */
[C-C-:B------:R-:W-:Y:S02]  /*4190*/  LOP3.LUT R76, R162.reuse, 0x84, R169.reuse, 0xfe, !PT ;  /* 0x00000084a24c7812 */ /* 0x140fe400078efea9 */
[C-C-:B--2---:R-:W-:Y:S02]  /*41a0*/  LOP3.LUT R75, R162.reuse, 0x88, R169.reuse, 0xfe, !PT ;  /* 0x00000088a24b7812 */ /* 0x144fe400078efea9 */
[----:B------:R-:W-:-:S02]  /*41b0*/  LOP3.LUT R74, R162, 0x8c, R169, 0xfe, !PT ;  /* 0x0000008ca24a7812 */ /* 0x000fc400078efea9 */
[--C-:B------:R-:W-:Y:S01]  /*41c0*/  LOP3.LUT R73, R162, 0x90, R169.reuse, 0xfe, !PT ;  /* 0x00000090a2497812 */ /* 0x100fe200078efea9 */
[----:B0-----:R0:W-:Y:S01]  /*41d0*/  @P6 STG.E.U16 [R54.64], R16 ;  /* 0x0000001036006986 */ /* 0x0011e2000c101506 */
[-C--:B------:R-:W-:Y:S02]  /*41e0*/  LEA R58, P6, R34, R3.reuse, 0x1 ;  /* 0x00000003223a7211 */ /* 0x080fe400078c08ff */
[----:B------:R-:W-:Y:S01]  /*41f0*/  LOP3.LUT R72, R162, 0x94, R169, 0xfe, !PT ;  /* 0x00000094a2487812 */ /* 0x000fe200078efea9 */
[----:B---3--:R1:W-:Y:S01]  /*4200*/  @P5 STG.E.U16 [R56.64], R4 ;  /* 0x0000000438005986 */ /* 0x0083e2000c101506 */
[----:B------:R-:W-:Y:S02]  /*4210*/  LEA.HI.X.SX32 R59, R34, R36, 0x1, P6 ;  /* 0x00000024223b7211 */ /* 0x000fe400030f0eff */
[----:B------:R-:W-:Y:S01]  /*4220*/  LEA R60, P5, R61, R3, 0x1 ;  /* 0x000000033d3c7211 */ /* 0x000fe200078a08ff */
[----:B------:R-:W2:Y:S01]  /*4230*/  LDS.128 R32, [R35+0xc00] ;  /* 0x000c000023207984 */ /* 0x000ea20000000c00 */
[----:B------:R-:W-:-:S02]  /*4240*/  ISETP.LT.AND P6, PT, R53, c[0x0][0x17c], !P0 ;  /* 0x00005f0035007a0c */ /* 0x000fc400047c1270 */
[-C--:B------:R-:W-:Y:S01]  /*4250*/  LEA.HI.X.SX32 R61, R61, R36.reuse, 0x1, P5 ;  /* 0x000000243d3d7211 */ /* 0x080fe200028f0eff */
[----:B----4-:R3:W-:Y:S01]  /*4260*/  @P1 STG.E.U16 [R58.64], R12 ;  /* 0x0000000c3a001986 */ /* 0x0107e2000c101506 */
[----:B------:R-:W-:Y:S01]  /*4270*/  ISETP.LT.AND P1, PT, R62, c[0x0][0x17c], !P0 ;  /* 0x00005f003e007a0c */ /* 0x000fe20004721270 */
[C---:B------:R-:W-:Y:S01]  /*4280*/  IMAD R62, R37.reuse, 0x4, R64 ;  /* 0x00000004253e7824 */ /* 0x040fe200078e0240 */
[-C--:B0-----:R-:W-:Y:S01]  /*4290*/  LEA R54, P5, R64, R3.reuse, 0x1 ;  /* 0x0000000340367211 */ /* 0x081fe200078a08ff */
[----:B-----5:R0:W-:Y:S01]  /*42a0*/  @P4 STG.E.U16 [R60.64], R8 ;  /* 0x000000083c004986 */ /* 0x0201e2000c101506 */
[----:B------:R-:W-:Y:S02]  /*42b0*/  LOP3.LUT R71, R162, 0x98, R169, 0xfe, !PT ;  /* 0x00000098a2477812 */ /* 0x000fe400078efea9 */
[----:B------:R-:W-:Y:S01]  /*42c0*/  LEA.HI.X.SX32 R55, R64, R36, 0x1, P5 ;  /* 0x0000002440377211 */ /* 0x000fe200028f0eff */
[----:B------:R-:W-:Y:S01]  /*42d0*/  IMAD R64, R37, 0x4, R62 ;  /* 0x0000000425407824 */ /* 0x000fe200078e023e */
[----:B-1----:R-:W-:-:S02]  /*42e0*/  LEA R56, P4, R62, R3, 0x1 ;  /* 0x000000033e387211 */ /* 0x002fc400078808ff */
[----:B------:R-:W-:Y:S01]  /*42f0*/  ISETP.LT.AND P5, PT, R101, c[0x0][0x17c], !P0 ;  /* 0x00005f0065007a0c */ /* 0x000fe200047a1270 */
[----:B------:R1:W-:Y:S01]  /*4300*/  @P3 STG.E.U16 [R54.64], R20 ;  /* 0x0000001436003986 */ /* 0x0003e2000c101506 */
[-C--:B------:R-:W-:Y:S01]  /*4310*/  LEA.HI.X.SX32 R57, R62, R36.reuse, 0x1, P4 ;  /* 0x000000243e397211 */ /* 0x080fe200020f0eff */
[C---:B------:R-:W-:Y:S01]  /*4320*/  IMAD R62, R37.reuse, 0x4, R64 ;  /* 0x00000004253e7824 */ /* 0x040fe200078e0240 */
[-C--:B---3--:R-:W-:Y:S02]  /*4330*/  LEA R58, P4, R64, R3.reuse, 0x1 ;  /* 0x00000003403a7211 */ /* 0x088fe400078808ff */
[----:B0-----:R-:W-:Y:S01]  /*4340*/  PRMT R8, R16, 0x7632, R8 ;  /* 0x0000763210087816 */ /* 0x001fe20000000008 */
[----:B------:R0:W-:Y:S01]  /*4350*/  @P2 STG.E.U16 [R56.64], R28 ;  /* 0x0000001c38002986 */ /* 0x0001e2000c101506 */
[----:B------:R-:W-:Y:S01]  /*4360*/  LEA.HI.X.SX32 R59, R64, R36, 0x1, P4 ;  /* 0x00000024403b7211 */ /* 0x000fe200020f0eff */
[----:B------:R-:W-:Y:S01]  /*4370*/  IMAD R64, R37, 0x4, R62 ;  /* 0x0000000425407824 */ /* 0x000fe200078e023e */
[----:B------:R-:W-:-:S02]  /*4380*/  LEA R60, P4, R62, R3, 0x1 ;  /* 0x000000033e3c7211 */ /* 0x000fc400078808ff */
[----:B------:R-:W-:Y:S01]  /*4390*/  ISETP.LT.AND P3, PT, R100, c[0x0][0x17c], !P0 ;  /* 0x00005f0064007a0c */ /* 0x000fe20004761270 */
[----:B------:R3:W-:Y:S01]  /*43a0*/  @P1 STG.E.U16 [R58.64], R24 ;  /* 0x000000183a001986 */ /* 0x0007e2000c101506 */
[-C--:B-1----:R-:W-:Y:S02]  /*43b0*/  LEA R54, P2, R64, R3.reuse, 0x1 ;  /* 0x0000000340367211 */ /* 0x082fe400078408ff */
[-C--:B------:R-:W-:Y:S02]  /*43c0*/  LEA.HI.X.SX32 R61, R62, R36.reuse, 0x1, P4 ;  /* 0x000000243e3d7211 */ /* 0x080fe400020f0eff */
[-C--:B------:R-:W-:Y:S01]  /*43d0*/  LEA.HI.X.SX32 R55, R64, R36.reuse, 0x1, P2 ;  /* 0x0000002440377211 */ /* 0x080fe200010f0eff */
[C---:B------:R-:W-:Y:S01]  /*43e0*/  IMAD R64, R37.reuse, 0x4, R64 ;  /* 0x0000000425407824 */ /* 0x040fe200078e0240 */
[----:B0-----:R-:W-:Y:S02]  /*43f0*/  PRMT R28, R4, 0x7632, R28 ;  /* 0x00007632041c7816 */ /* 0x001fe4000000001c */
[----:B------:R-:W-:Y:S01]  /*4400*/  PRMT R20, R12, 0x7632, R20 ;  /* 0x000076320c147816 */ /* 0x000fe20000000014 */
[----:B------:R-:W-:Y:S01]  /*4410*/  IMAD R16, R37, 0x4, R64 ;  /* 0x0000000425107824 */ /* 0x000fe200078e0240 */
[----:B------:R-:W-:Y:S01]  /*4420*/  ISETP.LT.AND P1, PT, R99, c[0x0][0x17c], !P0 ;  /* 0x00005f0063007a0c */ /* 0x000fe20004721270 */
[----:B--2---:R0:W-:Y:S01]  /*4430*/  @P6 STG.E.U16 [R60.64], R32 ;  /* 0x000000203c006986 */ /* 0x0041e2000c101506 */
[-C--:B------:R-:W-:Y:S01]  /*4440*/  LEA R56, P6, R64, R3.reuse, 0x1 ;  /* 0x0000000340387211 */ /* 0x080fe200078c08ff */
[C---:B------:R-:W-:Y:S01]  /*4450*/  IMAD R4, R37.reuse, 0x4, R16 ;  /* 0x0000000425047824 */ /* 0x040fe200078e0210 */
[----:B------:R-:W-:Y:S01]  /*4460*/  ISETP.LT.AND P4, PT, R98, c[0x0][0x17c], !P0 ;  /* 0x00005f0062007a0c */ /* 0x000fe20004781270 */
[----:B------:R1:W-:Y:S01]  /*4470*/  @P5 STG.E.U16 [R54.64], R8 ;  /* 0x0000000836005986 */ /* 0x0003e2000c101506 */
[----:B------:R-:W-:Y:S01]  /*4480*/  LEA.HI.X.SX32 R57, R64, R36, 0x1, P6 ;  /* 0x0000002440397211 */ /* 0x000fe200030f0eff */
[----:B------:R-:W-:Y:S01]  /*4490*/  IMAD R12, R37, 0x4, R4 ;  /* 0x00000004250c7824 */ /* 0x000fe200078e0204 */
[----:B---3--:R-:W-:-:S02]  /*44a0*/  LEA R58, P6, R16, R3, 0x1 ;  /* 0x00000003103a7211 */ /* 0x008fc400078c08ff */
[----:B------:R-:W-:Y:S01]  /*44b0*/  ISETP.LT.AND P2, PT, R97, c[0x0][0x17c], !P0 ;  /* 0x00005f0061007a0c */ /* 0x000fe20004741270 */
[----:B------:R2:W-:Y:S01]  /*44c0*/  @P3 STG.E.U16 [R56.64], R28 ;  /* 0x0000001c38003986 */ /* 0x0005e2000c101506 */
[-C--:B------:R-:W-:Y:S02]  /*44d0*/  LEA.HI.X.SX32 R59, R16, R36.reuse, 0x1, P6 ;  /* 0x00000024103b7211 */ /* 0x080fe400030f0eff */
[-C--:B0-----:R-:W-:Y:S02]  /*44e0*/  LEA R60, P6, R4, R3.reuse, 0x1 ;  /* 0x00000003043c7211 */ /* 0x081fe400078c08ff */
[----:B------:R-:W-:Y:S01]  /*44f0*/  PRMT R16, R8, 0x7632, R16 ;  /* 0x0000763208107816 */ /* 0x000fe20000000010 */
[----:B------:R0:W-:Y:S01]  /*4500*/  @P1 STG.E.U16 [R58.64], R20 ;  /* 0x000000143a001986 */ /* 0x0001e2000c101506 */
[----:B------:R-:W-:Y:S01]  /*4510*/  LEA.HI.X.SX32 R61, R4, R36, 0x1, P6 ;  /* 0x00000024043d7211 */ /* 0x000fe200030f0eff */
[----:B------:R-:W-:Y:S01]  /*4520*/  IMAD R4, R37, 0x4, R12 ;  /* 0x0000000425047824 */ /* 0x000fe200078e020c */
[----:B-1----:R-:W-:-:S02]  /*4530*/  LEA R54, P6, R12, R3, 0x1 ;  /* 0x000000030c367211 */ /* 0x002fc400078c08ff */
[----:B------:R-:W-:Y:S01]  /*4540*/  ISETP.LT.AND P5, PT, R96, c[0x0][0x17c], !P0 ;  /* 0x00005f0060007a0c */ /* 0x000fe200047a1270 */
[----:B------:R-:W-:Y:S01]  /*4550*/  IMAD R8, R37, 0x4, R4 ;  /* 0x0000000425087824 */ /* 0x000fe200078e0204 */
[-C--:B------:R-:W-:Y:S01]  /*4560*/  LEA.HI.X.SX32 R55, R12, R36.reuse, 0x1, P6 ;  /* 0x000000240c377211 */ /* 0x080fe200030f0eff */
[----:B------:R1:W-:Y:S01]  /*4570*/  @P4 STG.E.U16 [R60.64], R16 ;  /* 0x000000103c004986 */ /* 0x0003e2000c101506 */
[CC--:B--2---:R-:W-:Y:S02]  /*4580*/  LEA R56, P6, R4.reuse, R3.reuse, 0x1 ;  /* 0x0000000304387211 */ /* 0x0c4fe400078c08ff */
[----:B------:R-:W-:Y:S02]  /*4590*/  ISETP.LT.AND P3, PT, R95, c[0x0][0x17c], !P0 ;  /* 0x00005f005f007a0c */ /* 0x000fe40004761270 */
[----:B------:R-:W-:Y:S01]  /*45a0*/  LEA.HI.X.SX32 R57, R4, R36, 0x1, P6 ;  /* 0x0000002404397211 */ /* 0x000fe200030f0eff */
[----:B------:R-:W-:Y:S01]  /*45b0*/  IMAD R4, R37, 0x4, R8 ;  /* 0x0000000425047824 */ /* 0x000fe200078e0208 */
[----:B0-----:R-:W-:-:S02]  /*45c0*/  LEA R58, P6, R8, R3, 0x1 ;  /* 0x00000003083a7211 */ /* 0x001fc400078c08ff */
[----:B------:R-:W-:Y:S02]  /*45d0*/  PRMT R20, R20, 0x7632, R20 ;  /* 0x0000763214147816 */ /* 0x000fe40000000014 */
[-C--:B------:R-:W-:Y:S01]  /*45e0*/  LEA.HI.X.SX32 R59, R8, R36.reuse, 0x1, P6 ;  /* 0x00000024083b7211 */ /* 0x080fe200030f0eff */
[C---:B------:R-:W-:Y:S01]  /*45f0*/  IMAD R8, R37.reuse, 0x4, R4 ;  /* 0x0000000425087824 */ /* 0x040fe200078e0204 */
[----:B-1----:R-:W-:Y:S01]  /*4600*/  LEA R60, P6, R4, R3, 0x1 ;  /* 0x00000003043c7211 */ /* 0x002fe200078c08ff */
[----:B------:R0:W-:Y:S01]  /*4610*/  @P2 STG.E.U16 [R54.64], R20 ;  /* 0x0000001436002986 */ /* 0x0001e2000c101506 */
[----:B------:R-:W-:Y:S02]  /*4620*/  PRMT R28, R28, 0x7632, R28 ;  /* 0x000076321c1c7816 */ /* 0x000fe4000000001c */
[----:B------:R-:W-:Y:S01]  /*4630*/  LEA.HI.X.SX32 R61, R4, R36, 0x1, P6 ;  /* 0x00000024043d7211 */ /* 0x000fe200030f0eff */
[----:B------:R-:W-:Y:S01]  /*4640*/  IMAD R4, R37, 0x4, R8 ;  /* 0x0000000425047824 */ /* 0x000fe200078e0208 */
[----:B------:R-:W-:Y:S01]  /*4650*/  ISETP.LT.AND P1, PT, R94, c[0x0][0x17c], !P0 ;  /* 0x00005f005e007a0c */ /* 0x000fe20004721270 */
[----:B------:R1:W-:Y:S01]  /*4660*/  @P5 STG.E.U16 [R56.64], R28 ;  /* 0x0000001c38005986 */ /* 0x0003e2000c101506 */
[----:B------:R-:W-:-:S02]  /*4670*/  PRMT R24, R24, 0x7632, R24 ;  /* 0x0000763218187816 */ /* 0x000fc40000000018 */
[----:B------:R-:W-:Y:S02]  /*4680*/  ISETP.LT.AND P4, PT, R93, c[0x0][0x17c], !P0 ;  /* 0x00005f005d007a0c */ /* 0x000fe40004781270 */
[----:B------:R-:W-:Y:S01]  /*4690*/  PRMT R32, R32, 0x7632, R32 ;  /* 0x0000763220207816 */ /* 0x000fe20000000020 */
[----:B------:R2:W-:Y:S01]  /*46a0*/  @P3 STG.E.U16 [R58.64], R24 ;  /* 0x000000183a003986 */ /* 0x0005e2000c101506 */
[-C--:B0-----:R-:W-:Y:S02]  /*46b0*/  LEA R54, P6, R8, R3.reuse, 0x1 ;  /* 0x0000000308367211 */ /* 0x081fe400078c08ff */
[----:B------:R-:W-:Y:S02]  /*46c0*/  ISETP.LT.AND P2, PT, R92, c[0x0][0x17c], !P0 ;  /* 0x00005f005c007a0c */ /* 0x000fe40004741270 */
[----:B------:R-:W-:Y:S01]  /*46d0*/  LEA.HI.X.SX32 R55, R8, R36, 0x1, P6 ;  /* 0x0000002408377211 */ /* 0x000fe200030f0eff */
[----:B------:R-:W-:Y:S01]  /*46e0*/  IMAD R8, R37, 0x4, R4 ;  /* 0x0000000425087824 */ /* 0x000fe200078e0204 */
[----:B-1----:R-:W-:Y:S01]  /*46f0*/  LEA R56, P6, R4, R3, 0x1 ;  /* 0x0000000304387211 */ /* 0x002fe200078c08ff */
[----:B------:R0:W-:Y:S01]  /*4700*/  @P1 STG.E.U16 [R60.64], R32 ;  /* 0x000000203c001986 */ /* 0x0001e2000c101506 */
[----:B------:R-:W-:-:S02]  /*4710*/  ISETP.LT.AND P5, PT, R91, c[0x0][0x17c], !P0 ;  /* 0x00005f005b007a0c */ /* 0x000fc400047a1270 */
[-C--:B------:R-:W-:Y:S01]  /*4720*/  LEA.HI.X.SX32 R57, R4, R36.reuse, 0x1, P6 ;  /* 0x0000002404397211 */ /* 0x080fe200030f0eff */
[C---:B------:R-:W-:Y:S01]  /*4730*/  IMAD R4, R37.reuse, 0x4, R8 ;  /* 0x0000000425047824 */ /* 0x040fe200078e0208 */
[-C--:B--2---:R-:W-:Y:S01]  /*4740*/  LEA R58, P6, R8, R3.reuse, 0x1 ;  /* 0x00000003083a7211 */ /* 0x084fe200078c08ff */
[----:B------:R1:W-:Y:S01]  /*4750*/  @P4 STG.E.U16 [R54.64], R17 ;  /* 0x0000001136004986 */ /* 0x0003e2000c101506 */
[----:B------:R-:W-:Y:S02]  /*4760*/  ISETP.LT.AND P3, PT, R90, c[0x0][0x17c], !P0 ;  /* 0x00005f005a007a0c */ /* 0x000fe40004761270 */
[-C--:B------:R-:W-:Y:S01]  /*4770*/  LEA.HI.X.SX32 R59, R8, R36.reuse, 0x1, P6 ;  /* 0x00000024083b7211 */ /* 0x080fe200030f0eff */
[----:B------:R-:W-:Y:S01]  /*4780*/  IMAD R8, R37, 0x4, R4 ;  /* 0x0000000425087824 */ /* 0x000fe200078e0204 */
[----:B------:R2:W-:Y:S01]  /*4790*/  @P2 STG.E.U16 [R56.64], R5 ;  /* 0x0000000538002986 */ /* 0x0005e2000c101506 */
[CC--:B0-----:R-:W-:Y:S02]  /*47a0*/  LEA R60, P6, R4.reuse, R3.reuse, 0x1 ;  /* 0x00000003043c7211 */ /* 0x0c1fe400078c08ff */
[----:B------:R-:W-:Y:S01]  /*47b0*/  ISETP.LT.AND P1, PT, R89, c[0x0][0x17c], !P0 ;  /* 0x00005f0059007a0c */ /* 0x000fe20004721270 */
[----:B------:R0:W-:Y:S01]  /*47c0*/  @P5 STG.E.U16 [R58.64], R13 ;  /* 0x0000000d3a005986 */ /* 0x0001e2000c101506 */
[----:B------:R-:W-:Y:S01]  /*47d0*/  LEA.HI.X.SX32 R61, R4, R36, 0x1, P6 ;  /* 0x00000024043d7211 */ /* 0x000fe200030f0eff */
[----:B------:R-:W-:Y:S01]  /*47e0*/  IMAD R4, R37, 0x4, R8 ;  /* 0x0000000425047824 */ /* 0x000fe200078e0208 */
[----:B-1----:R-:W-:-:S02]  /*47f0*/  LEA R54, P6, R8, R3, 0x1 ;  /* 0x0000000308367211 */ /* 0x002fc400078c08ff */
[----:B------:R-:W-:Y:S01]  /*4800*/  ISETP.LT.AND P4, PT, R88, c[0x0][0x17c], !P0 ;  /* 0x00005f0058007a0c */ /* 0x000fe20004781270 */
[----:B------:R1:W-:Y:S01]  /*4810*/  @P3 STG.E.U16 [R60.64], R9 ;  /* 0x000000093c003986 */ /* 0x0003e2000c101506 */
[-C--:B------:R-:W-:Y:S01]  /*4820*/  LEA.HI.X.SX32 R55, R8, R36.reuse, 0x1, P6 ;  /* 0x0000002408377211 */ /* 0x080fe200030f0eff */
[----:B------:R-:W-:Y:S01]  /*4830*/  IMAD R8, R37, 0x4, R4 ;  /* 0x0000000425087824 */ /* 0x000fe200078e0204 */
[CC--:B--2---:R-:W-:Y:S02]  /*4840*/  LEA R56, P6, R4.reuse, R3.reuse, 0x1 ;  /* 0x0000000304387211 */ /* 0x0c4fe400078c08ff */
[----:B------:R-:W-:Y:S01]  /*4850*/  ISETP.LT.AND P2, PT, R87, c[0x0][0x17c], !P0 ;  /* 0x00005f0057007a0c */ /* 0x000fe20004741270 */
[----:B------:R2:W-:Y:S01]  /*4860*/  @P1 STG.E.U16 [R54.64], R21 ;  /* 0x0000001536001986 */ /* 0x0005e2000c101506 */
[----:B------:R-:W-:Y:S01]  /*4870*/  LEA.HI.X.SX32 R57, R4, R36, 0x1, P6 ;  /* 0x0000002404397211 */ /* 0x000fe200030f0eff */
[----:B------:R-:W-:Y:S01]  /*4880*/  IMAD R4, R37, 0x4, R8 ;  /* 0x0000000425047824 */ /* 0x000fe200078e0208 */
[----:B0-----:R-:W-:-:S02]  /*4890*/  LEA R58, P6, R8, R3, 0x1 ;  /* 0x00000003083a7211 */ /* 0x001fc400078c08ff */
[----:B------:R-:W-:Y:S01]  /*48a0*/  ISETP.LT.AND P5, PT, R86, c[0x0][0x17c], !P0 ;  /* 0x00005f0056007a0c */ /* 0x000fe200047a1270 */
[----:B------:R-:W-:Y:S01]  /*48b0*/  @P4 STG.E.U16 [R56.64], R29 ;  /* 0x0000001d38004986 */ /* 0x000fe2000c101506 */
[-C--:B------:R-:W-:Y:S01]  /*48c0*/  LEA.HI.X.SX32 R59, R8, R36.reuse, 0x1, P6 ;  /* 0x00000024083b7211 */ /* 0x080fe200030f0eff */
[----:B------:R-:W-:Y:S01]  /*48d0*/  IMAD R8, R37, 0x4, R4 ;  /* 0x0000000425087824 */ /* 0x000fe200078e0204 */
[CC--:B-1----:R-:W-:Y:S02]  /*48e0*/  LEA R60, P6, R4.reuse, R3.reuse, 0x1 ;  /* 0x00000003043c7211 */ /* 0x0c2fe400078c08ff */
[----:B------:R-:W-:Y:S01]  /*48f0*/  ISETP.LT.AND P3, PT, R85, c[0x0][0x17c], !P0 ;  /* 0x00005f0055007a0c */ /* 0x000fe20004761270 */
[----:B------:R-:W-:Y:S01]  /*4900*/  IMAD R12, R37, 0x4, R8 ;  /* 0x00000004250c7824 */ /* 0x000fe200078e0208 */
[----:B------:R-:W-:Y:S01]  /*4910*/  LEA.HI.X.SX32 R61, R4, R36, 0x1, P6 ;  /* 0x00000024043d7211 */ /* 0x000fe200030f0eff */
[----:B------:R-:W-:Y:S01]  /*4920*/  @P2 STG.E.U16 [R58.64], R25 ;  /* 0x000000193a002986 */ /* 0x000fe2000c101506 */
[----:B--2---:R-:W-:-:S02]  /*4930*/  LEA R54, P6, R8, R3, 0x1 ;  /* 0x0000000308367211 */ /* 0x004fc400078c08ff */
[----:B------:R-:W-:Y:S01]  /*4940*/  ISETP.LT.AND P1, PT, R84, c[0x0][0x17c], !P0 ;  /* 0x00005f0054007a0c */ /* 0x000fe20004721270 */
[----:B------:R-:W-:Y:S01]  /*4950*/  @P5 STG.E.U16 [R60.64], R33 ;  /* 0x000000213c005986 */ /* 0x000fe2000c101506 */
[-C--:B------:R-:W-:Y:S01]  /*4960*/  LEA.HI.X.SX32 R55, R8, R36.reuse, 0x1, P6 ;  /* 0x0000002408377211 */ /* 0x080fe200030f0eff */
[----:B------:R-:W-:Y:S01]  /*4970*/  IMAD R8, R37, 0x4, R12 ;  /* 0x0000000425087824 */ /* 0x000fe200078e020c */
[CC--:B------:R-:W-:Y:S02]  /*4980*/  LEA R4, P6, R12.reuse, R3.reuse, 0x1 ;  /* 0x000000030c047211 */ /* 0x0c0fe400078c08ff */
[----:B------:R-:W-:Y:S01]  /*4990*/  ISETP.LT.AND P4, PT, R83, c[0x0][0x17c], !P0 ;  /* 0x00005f0053007a0c */ /* 0x000fe20004781270 */
[----:B------:R-:W-:Y:S01]  /*49a0*/  IMAD R20, R37, 0x4, R8 ;  /* 0x0000000425147824 */ /* 0x000fe200078e0208 */
[----:B------:R-:W-:Y:S02]  /*49b0*/  PRMT R17, R17, 0x7632, R17 ;  /* 0x0000763211117816 */ /* 0x000fe40000000011 */
[----:B------:R-:W-:Y:S01]  /*49c0*/  PRMT R9, R5, 0x7632, R9 ;  /* 0x0000763205097816 */ /* 0x000fe20000000009 */
[----:B------:R-:W-:Y:S01]  /*49d0*/  IMAD R24, R37, 0x4, R20 ;  /* 0x0000000425187824 */ /* 0x000fe200078e0214 */
[----:B------:R-:W-:Y:S01]  /*49e0*/  LEA.HI.X.SX32 R5, R12, R36, 0x1, P6 ;  /* 0x000000240c057211 */ /* 0x000fe200030f0eff */
[----:B------:R0:W-:Y:S01]  /*49f0*/  @P3 STG.E.U16 [R54.64], R17 ;  /* 0x0000001136003986 */ /* 0x0001e2000c101506 */
[----:B------:R-:W-:-:S02]  /*4a00*/  LEA R16, P6, R8, R3, 0x1 ;  /* 0x0000000308107211 */ /* 0x000fc400078c08ff */
[----:B------:R-:W-:Y:S01]  /*4a10*/  PRMT R13, R13, 0x7632, R13 ;  /* 0x000076320d0d7816 */ /* 0x000fe2000000000d */
[----:B------:R1:W-:Y:S01]  /*4a20*/  @P1 STG.E.U16 [R4.64], R9 ;  /* 0x0000000904001986 */ /* 0x0003e2000c101506 */
[----:B------:R-:W-:Y:S02]  /*4a30*/  ISETP.LT.AND P2, PT, R82, c[0x0][0x17c], !P0 ;  /* 0x00005f0052007a0c */ /* 0x000fe40004741270 */
[----:B------:R-:W-:Y:S02]  /*4a40*/  ISETP.LT.AND P5, PT, R81, c[0x0][0x17c], !P0 ;  /* 0x00005f0051007a0c */ /* 0x000fe400047a1270 */
[----:B------:R-:W-:Y:S02]  /*4a50*/  ISETP.LT.AND P3, PT, R80, c[0x0][0x17c], !P0 ;  /* 0x00005f0050007a0c */ /* 0x000fe40004761270 */
[----:B------:R-:W-:Y:S02]  /*4a60*/  ISETP.LT.AND P1, PT, R79, c[0x0][0x17c], !P0 ;  /* 0x00005f004f007a0c */ /* 0x000fe40004721270 */
[----:B0-----:R-:W-:-:S02]  /*4a70*/  LEA.HI.X.SX32 R17, R8, R36, 0x1, P6 ;  /* 0x0000002408117211 */ /* 0x001fc400030f0eff */
[----:B------:R-:W-:Y:S02]  /*4a80*/  LEA R12, P6, R20, R3, 0x1 ;  /* 0x00000003140c7211 */ /* 0x000fe400078c08ff */
[----:B-1----:R-:W-:Y:S01]  /*4a90*/  PRMT R5, R9, 0x7632, R5 ;  /* 0x0000763209057816 */ /* 0x002fe20000000005 */
[----:B------:R0:W-:Y:S01]  /*4aa0*/  @P4 STG.E.U16 [R16.64], R13 ;  /* 0x0000000d10004986 */ /* 0x0001e2000c101506 */
[----:B------:R-:W-:Y:S02]  /*4ab0*/  PRMT R21, R21, 0x7632, R21 ;  /* 0x0000763215157816 */ /* 0x000fe40000000015 */
[----:B------:R-:W-:Y:S02]  /*4ac0*/  PRMT R29, R29, 0x7632, R29 ;  /* 0x000076321d1d7816 */ /* 0x000fe4000000001d */
[----:B------:R-:W-:Y:S02]  /*4ad0*/  PRMT R25, R25, 0x7632, R25 ;  /* 0x0000763219197816 */ /* 0x000fe40000000019 */
[----:B------:R-:W-:-:S02]  /*4ae0*/  ISETP.LT.AND P4, PT, R78, c[0x0][0x17c], !P0 ;  /* 0x00005f004e007a0c */ /* 0x000fc40004781270 */
[----:B------:R-:W-:Y:S02]  /*4af0*/  PRMT R33, R33, 0x7632, R33 ;  /* 0x0000763221217816 */ /* 0x000fe40000000021 */
[--C-:B------:R-:W-:Y:S02]  /*4b00*/  LOP3.LUT R70, R162, 0x9c, R169.reuse, 0xfe, !PT ;  /* 0x0000009ca2467812 */ /* 0x100fe400078efea9 */
[-C--:B0-----:R-:W-:Y:S01]  /*4b10*/  LEA.HI.X.SX32 R13, R20, R36.reuse, 0x1, P6 ;  /* 0x00000024140d7211 */ /* 0x081fe200030f0eff */
[C---:B------:R-:W-:Y:S01]  /*4b20*/  IMAD R20, R37.reuse, 0x4, R24 ;  /* 0x0000000425147824 */ /* 0x040fe200078e0218 */
[-C--:B------:R-:W-:Y:S02]  /*4b30*/  LEA R8, P6, R24, R3.reuse, 0x1 ;  /* 0x0000000318087211 */ /* 0x080fe400078c08ff */
[----:B------:R-:W-:Y:S01]  /*4b40*/  LOP3.LUT R69, R162, 0xa0, R169, 0xfe, !PT ;  /* 0x000000a0a2457812 */ /* 0x000fe200078efea9 */
[----:B------:R0:W-:Y:S01]  /*4b50*/  @P2 STG.E.U16 [R12.64], R5 ;  /* 0x000000050c002986 */ /* 0x0001e2000c101506 */
[----:B------:R-:W-:Y:S01]  /*4b60*/  LEA.HI.X.SX32 R9, R24, R36, 0x1, P6 ;  /* 0x0000002418097211 */ /* 0x000fe200030f0eff */
[----:B------:R-:W-:Y:S01]  /*4b70*/  IMAD R24, R37, 0x4, R20 ;  /* 0x0000000425187824 */ /* 0x000fe200078e0214 */
[----:B------:R-:W-:-:S02]  /*4b80*/  LEA R4, P6, R20, R3, 0x1 ;  /* 0x0000000314047211 */ /* 0x000fc400078c08ff */
[----:B------:R-:W-:Y:S01]  /*4b90*/  ISETP.LT.AND P2, PT, R77, c[0x0][0x17c], !P0 ;  /* 0x00005f004d007a0c */ /* 0x000fe20004741270 */
[----:B------:R1:W-:Y:S01]  /*4ba0*/  @P5 STG.E.U16 [R8.64], R21 ;  /* 0x0000001508005986 */ /* 0x0003e2000c101506 */
[----:B------:R-:W-:Y:S02]  /*4bb0*/  ISETP.LT.AND P5, PT, R76, c[0x0][0x17c], !P0 ;  /* 0x00005f004c007a0c */ /* 0x000fe400047a1270 */
[C-C-:B------:R-:W-:Y:S02]  /*4bc0*/  LOP3.LUT R68, R162.reuse, 0xa4, R169.reuse, 0xfe, !PT ;  /* 0x000000a4a2447812 */ /* 0x140fe400078efea9 */
[----:B------:R-:W-:Y:S02]  /*4bd0*/  LOP3.LUT R67, R162, 0xa8, R169, 0xfe, !PT ;  /* 0x000000a8a2437812 */ /* 0x000fe400078efea9 */
[----:B0-----:R-:W-:Y:S01]  /*4be0*/  LEA.HI.X.SX32 R5, R20, R36, 0x1, P6 ;  /* 0x0000002414057211 */ /* 0x001fe200030f0eff */
[----:B------:R-:W-:Y:S01]  /*4bf0*/  IMAD R20, R37, 0x4, R24 ;  /* 0x0000000425147824 */ /* 0x000fe200078e0218 */
[----:B------:R-:W-:-:S02]  /*4c00*/  LEA R16, P6, R24, R3, 0x1 ;  /* 0x0000000318107211 */ /* 0x000fc400078c08ff */
[----:B------:R-:W-:Y:S01]  /*4c10*/  LOP3.LUT R66, R162, 0xac, R169, 0xfe, !PT ;  /* 0x000000aca2427812 */ /* 0x000fe200078efea9 */
[----:B------:R0:W-:Y:S01]  /*4c20*/  @P3 STG.E.U16 [R4.64], R29 ;  /* 0x0000001d04003986 */ /* 0x0001e2000c101506 */
[-C--:B------:R-:W-:Y:S01]  /*4c30*/  LEA.HI.X.SX32 R17, R24, R36.reuse, 0x1, P6 ;  /* 0x0000002418117211 */ /* 0x080fe200030f0eff */
[----:B------:R-:W-:Y:S01]  /*4c40*/  IMAD R24, R37, 0x4, R20 ;  /* 0x0000000425187824 */ /* 0x000fe200078e0214 */
[CC--:B------:R-:W-:Y:S02]  /*4c50*/  LEA R12, P6, R20.reuse, R3.reuse, 0x1 ;  /* 0x00000003140c7211 */ /* 0x0c0fe400078c08ff */
[----:B------:R-:W-:Y:S01]  /*4c60*/  ISETP.LT.AND P3, PT, R75, c[0x0][0x17c], !P0 ;  /* 0x00005f004b007a0c */ /* 0x000fe20004761270 */
[----:B------:R2:W-:Y:S01]  /*4c70*/  @P1 STG.E.U16 [R16.64], R25 ;  /* 0x0000001910001986 */ /* 0x0005e2000c101506 */
[----:B------:R-:W-:Y:S01]  /*4c80*/  LEA.HI.X.SX32 R13, R20, R36, 0x1, P6 ;  /* 0x00000024140d7211 */ /* 0x000fe200030f0eff */
[----:B------:R-:W-:Y:S01]  /*4c90*/  IMAD R20, R37, 0x4, R24 ;  /* 0x0000000425147824 */ /* 0x000fe200078e0218 */
[----:B-1----:R-:W-:-:S02]  /*4ca0*/  LEA R8, P1, R24, R3, 0x1 ;  /* 0x0000000318087211 */ /* 0x002fc400078208ff */
[----:B------:R-:W-:Y:S01]  /*4cb0*/  LOP3.LUT R65, R162, 0xb0, R169, 0xfe, !PT ;  /* 0x000000b0a2417812 */ /* 0x000fe200078efea9 */
[----:B------:R1:W-:Y:S01]  /*4cc0*/  @P4 STG.E.U16 [R12.64], R33 ;  /* 0x000000210c004986 */ /* 0x0003e2000c101506 */
[-C--:B------:R-:W-:Y:S01]  /*4cd0*/  LEA.HI.X.SX32 R9, R24, R36.reuse, 0x1, P1 ;  /* 0x0000002418097211 */ /* 0x080fe200008f0eff */
[C---:B------:R-:W-:Y:S01]  /*4ce0*/  IMAD R24, R37.reuse, 0x4, R20 ;  /* 0x0000000425187824 */ /* 0x040fe200078e0214 */
[-C--:B0-----:R-:W-:Y:S02]  /*4cf0*/  LEA R4, P6, R20, R3.reuse, 0x1 ;  /* 0x0000000314047211 */ /* 0x081fe400078c08ff */
[----:B------:R-:W-:Y:S01]  /*4d00*/  ISETP.LT.AND P4, PT, R74, c[0x0][0x17c], !P0 ;  /* 0x00005f004a007a0c */ /* 0x000fe20004781270 */
[----:B------:R0:W-:Y:S01]  /*4d10*/  @P2 STG.E.U16 [R8.64], R18 ;  /* 0x0000001208002986 */ /* 0x0001e2000c101506 */
[----:B------:R-:W-:Y:S01]  /*4d20*/  LEA.HI.X.SX32 R5, R20, R36, 0x1, P6 ;  /* 0x0000002414057211 */ /* 0x000fe200030f0eff */
[----:B------:R-:W-:Y:S01]  /*4d30*/  IMAD R20, R37, 0x4, R24 ;  /* 0x0000000425147824 */ /* 0x000fe200078e0218 */
[----:B--2---:R-:W-:-:S02]  /*4d40*/  LEA R16, P2, R24, R3, 0x1 ;  /* 0x0000000318107211 */ /* 0x004fc400078408ff */
[----:B------:R-:W-:Y:S01]  /*4d50*/  ISETP.LT.AND P1, PT, R73, c[0x0][0x17c], !P0 ;  /* 0x00005f0049007a0c */ /* 0x000fe20004721270 */
[----:B------:R2:W-:Y:S01]  /*4d60*/  @P5 STG.E.U16 [R4.64], R6 ;  /* 0x0000000604005986 */ /* 0x0005e2000c101506 */
[-C--:B------:R-:W-:Y:S01]  /*4d70*/  LEA.HI.X.SX32 R17, R24, R36.reuse, 0x1, P2 ;  /* 0x0000002418117211 */ /* 0x080fe200010f0eff */
[C---:B------:R-:W-:Y:S01]  /*4d80*/  IMAD R24, R37.reuse, 0x4, R20 ;  /* 0x0000000425187824 */ /* 0x040fe200078e0214 */
[-C--:B-1----:R-:W-:Y:S02]  /*4d90*/  LEA R12, P6, R20, R3.reuse, 0x1 ;  /* 0x00000003140c7211 */ /* 0x082fe400078c08ff */
[----:B------:R-:W-:Y:S01]  /*4da0*/  ISETP.LT.AND P2, PT, R72, c[0x0][0x17c], !P0 ;  /* 0x00005f0048007a0c */ /* 0x000fe20004741270 */
[----:B------:R1:W-:Y:S01]  /*4db0*/  @P3 STG.E.U16 [R16.64], R14 ;  /* 0x0000000e10003986 */ /* 0x0003e2000c101506 */
[----:B------:R-:W-:Y:S01]  /*4dc0*/  LEA.HI.X.SX32 R13, R20, R36, 0x1, P6 ;  /* 0x00000024140d7211 */ /* 0x000fe200030f0eff */
[----:B------:R-:W-:Y:S01]  /*4dd0*/  IMAD R20, R37, 0x4, R24 ;  /* 0x0000000425147824 */ /* 0x000fe200078e0218 */
[----:B0-----:R-:W-:-:S02]  /*4de0*/  LEA R8, P3, R24, R3, 0x1 ;  /* 0x0000000318087211 */ /* 0x001fc400078608ff */
[----:B------:R-:W-:Y:S01]  /*4df0*/  ISETP.LT.AND P5, PT, R71, c[0x0][0x17c], !P0 ;  /* 0x00005f0047007a0c */ /* 0x000fe200047a1270 */
[----:B------:R0:W-:Y:S01]  /*4e00*/  @P4 STG.E.U16 [R12.64], R10 ;  /* 0x0000000a0c004986 */ /* 0x0001e2000c101506 */
[-C--:B------:R-:W-:Y:S01]  /*4e10*/  LEA.HI.X.SX32 R9, R24, R36.reuse, 0x1, P3 ;  /* 0x0000002418097211 */ /* 0x080fe200018f0eff */
[C---:B------:R-:W-:Y:S01]  /*4e20*/  IMAD R24, R37.reuse, 0x4, R20 ;  /* 0x0000000425187824 */ /* 0x040fe200078e0214 */
[-C--:B--2---:R-:W-:Y:S02]  /*4e30*/  LEA R4, P6, R20, R3.reuse, 0x1 ;  /* 0x0000000314047211 */ /* 0x084fe400078c08ff */
        /* <DEDUP_REMOVED lines=8> */
[C---:B------:R-:W-:Y:S01]  /*4ec0*/  IMAD R24, R37.reuse, 0x4, R20 ;  /* 0x0000000425187824 */ /* 0x040fe200078e0214 */
[-C--:B0-----:R-:W-:Y:S02]  /*4ed0*/  LEA R12, P6, R20, R3.reuse, 0x1 ;  /* 0x00000003140c7211 */ /* 0x081fe400078c08ff */
[----:B------:R-:W-:Y:S01]  /*4ee0*/  ISETP.LT.AND P1, PT, R68, c[0x0][0x17c], !P0 ;  /* 0x00005f0044007a0c */ /* 0x000fe20004721270 */
[----:B------:R-:W-:Y:S01]  /*4ef0*/  @P5 STG.E.U16 [R16.64], R26 ;  /* 0x0000001a10005986 */ /* 0x000fe2000c101506 */
[----:B------:R-:W-:Y:S01]  /*4f00*/  LEA.HI.X.SX32 R13, R20, R36, 0x1, P6 ;  /* 0x00000024140d7211 */ /* 0x000fe200030f0eff */
[----:B------:R-:W-:Y:S01]  /*4f10*/  IMAD R20, R37, 0x4, R24 ;  /* 0x0000000425147824 */ /* 0x000fe200078e0218 */
[----:B--2---:R-:W-:-:S02]  /*4f20*/  LEA R8, P6, R24, R3, 0x1 ;  /* 0x0000000318087211 */ /* 0x004fc400078c08ff */
[----:B------:R-:W-:Y:S01]  /*4f30*/  ISETP.LT.AND P2, PT, R67, c[0x0][0x17c], !P0 ;  /* 0x00005f0043007a0c */ /* 0x000fe20004741270 */
[----:B------:R-:W-:Y:S01]  /*4f40*/  @P4 STG.E.U16 [R12.64], R34 ;  /* 0x000000220c004986 */ /* 0x000fe2000c101506 */
[----:B------:R-:W-:Y:S02]  /*4f50*/  LEA.HI.X.SX32 R9, R24, R36, 0x1, P6 ;  /* 0x0000002418097211 */ /* 0x000fe400030f0eff */
[----:B-1----:R-:W-:Y:S01]  /*4f60*/  PRMT R5, R18, 0x7632, R5 ;  /* 0x0000763212057816 */ /* 0x002fe20000000005 */
[----:B------:R-:W-:Y:S01]  /*4f70*/  IMAD R18, R37, 0x4, R20 ;  /* 0x0000000425127824 */ /* 0x000fe200078e0214 */
[----:B------:R-:W-:Y:S02]  /*4f80*/  LEA R4, P6, R20, R3, 0x1 ;  /* 0x0000000314047211 */ /* 0x000fe400078c08ff */
[----:B------:R-:W-:Y:S01]  /*4f90*/  PRMT R10, R14, 0x7632, R10 ;  /* 0x000076320e0a7816 */ /* 0x000fe2000000000a */
[----:B------:R0:W-:Y:S01]  /*4fa0*/  @P3 STG.E.U16 [R8.64], R5 ;  /* 0x0000000508003986 */ /* 0x0001e2000c101506 */
[----:B------:R-:W-:-:S02]  /*4fb0*/  ISETP.LT.AND P5, PT, R66, c[0x0][0x17c], !P0 ;  /* 0x00005f0042007a0c */ /* 0x000fc400047a1270 */
[----:B------:R-:W-:Y:S02]  /*4fc0*/  ISETP.LT.AND P4, PT, R65, c[0x0][0x17c], !P0 ;  /* 0x00005f0041007a0c */ /* 0x000fe40004781270 */
[C-C-:B------:R-:W-:Y:S02]  /*4fd0*/  LOP3.LUT R63, R162.reuse, 0xb4, R169.reuse, 0xfe, !PT ;  /* 0x000000b4a23f7812 */ /* 0x140fe400078efea9 */
[----:B------:R-:W-:Y:S02]  /*4fe0*/  LOP3.LUT R52, R162, 0xb8, R169, 0xfe, !PT ;  /* 0x000000b8a2347812 */ /* 0x000fe400078efea9 */
[----:B------:R-:W-:Y:S02]  /*4ff0*/  ISETP.LT.AND P3, PT, R63, c[0x0][0x17c], !P0 ;  /* 0x00005f003f007a0c */ /* 0x000fe40004761270 */
[----:B------:R-:W-:Y:S02]  /*5000*/  PRMT R22, R22, 0x7632, R22 ;  /* 0x0000763216167816 */ /* 0x000fe40000000016 */
[----:B0-----:R-:W-:-:S02]  /*5010*/  LEA.HI.X.SX32 R5, R20, R36, 0x1, P6 ;  /* 0x0000002414057211 */ /* 0x001fc400030f0eff */
[----:B------:R-:W-:Y:S01]  /*5020*/  PRMT R9, R6, 0x7632, R9 ;  /* 0x0000763206097816 */ /* 0x000fe20000000009 */
[C---:B------:R-:W-:Y:S01]  /*5030*/  IMAD R6, R37.reuse, 0x4, R18 ;  /* 0x0000000425067824 */ /* 0x040fe200078e0212 */
[-C--:B------:R-:W-:Y:S02]  /*5040*/  LEA R16, P6, R18, R3.reuse, 0x1 ;  /* 0x0000000312107211 */ /* 0x080fe400078c08ff */
[----:B------:R-:W-:Y:S01]  /*5050*/  LOP3.LUT R51, R162, 0xbc, R169, 0xfe, !PT ;  /* 0x000000bca2337812 */ /* 0x000fe200078efea9 */
[C---:B------:R-:W-:Y:S01]  /*5060*/  IMAD R14, R37.reuse, 0x4, R6 ;  /* 0x00000004250e7824 */ /* 0x040fe200078e0206 */
[-C--:B------:R-:W-:Y:S01]  /*5070*/  LEA.HI.X.SX32 R17, R18, R36.reuse, 0x1, P6 ;  /* 0x0000002412117211 */ /* 0x080fe200030f0eff */
[----:B------:R0:W-:Y:S01]  /*5080*/  @P1 STG.E.U16 [R4.64], R9 ;  /* 0x0000000904001986 */ /* 0x0001e2000c101506 */
[-C--:B------:R-:W-:Y:S02]  /*5090*/  LEA R12, P6, R6, R3.reuse, 0x1 ;  /* 0x00000003060c7211 */ /* 0x080fe400078c08ff */
[----:B------:R-:W-:Y:S01]  /*50a0*/  ISETP.LT.AND P1, PT, R52, c[0x0][0x17c], !P0 ;  /* 0x00005f0034007a0c */ /* 0x000fe20004721270 */
[----:B------:R1:W-:Y:S01]  /*50b0*/  @P2 STG.E.U16 [R16.64], R10 ;  /* 0x0000000a10002986 */ /* 0x0003e2000c101506 */
[----:B------:R-:W-:Y:S01]  /*50c0*/  LEA.HI.X.SX32 R13, R6, R36, 0x1, P6 ;  /* 0x00000024060d7211 */ /* 0x000fe200030f0eff */
[----:B------:R-:W-:Y:S01]  /*50d0*/  IMAD R6, R37, 0x4, R14 ;  /* 0x0000000425067824 */ /* 0x000fe200078e020e */
[----:B------:R-:W-:-:S02]  /*50e0*/  LEA R8, P6, R14, R3, 0x1 ;  /* 0x000000030e087211 */ /* 0x000fc400078c08ff */
[----:B------:R-:W-:Y:S02]  /*50f0*/  PRMT R30, R30, 0x7632, R30 ;  /* 0x000076321e1e7816 */ /* 0x000fe4000000001e */
[----:B------:R-:W-:Y:S02]  /*5100*/  ISETP.LT.AND P2, PT, R51, c[0x0][0x17c], !P0 ;  /* 0x00005f0033007a0c */ /* 0x000fe40004741270 */
[----:B0-----:R-:W-:Y:S02]  /*5110*/  PRMT R5, R10, 0x7632, R5 ;  /* 0x000076320a057816 */ /* 0x001fe40000000005 */
[----:B------:R-:W-:Y:S01]  /*5120*/  LEA.HI.X.SX32 R9, R14, R36, 0x1, P6 ;  /* 0x000000240e097211 */ /* 0x000fe200030f0eff */
[----:B-1----:R-:W-:Y:S01]  /*5130*/  IMAD R10, R37, 0x4, R6 ;  /* 0x00000004250a7824 */ /* 0x002fe200078e0206 */
[----:B------:R-:W-:Y:S01]  /*5140*/  LEA R4, P6, R6, R3, 0x1 ;  /* 0x0000000306047211 */ /* 0x000fe200078c08ff */
[----:B------:R0:W-:Y:S01]  /*5150*/  @P5 STG.E.U16 [R12.64], R5 ;  /* 0x000000050c005986 */ /* 0x0001e2000c101506 */
[----:B------:R-:W-:-:S02]  /*5160*/  LOP3.LUT R50, R162, 0xc0, R169, 0xfe, !PT ;  /* 0x000000c0a2327812 */ /* 0x000fc400078efea9 */
[----:B------:R-:W-:Y:S01]  /*5170*/  PRMT R26, R26, 0x7632, R26 ;  /* 0x000076321a1a7816 */ /* 0x000fe2000000001a */
[----:B------:R1:W-:Y:S01]  /*5180*/  @P4 STG.E.U16 [R8.64], R22 ;  /* 0x0000001608004986 */ /* 0x0003e2000c101506 */
[----:B------:R-:W-:Y:S02]  /*5190*/  ISETP.LT.AND P5, PT, R50, c[0x0][0x17c], !P0 ;  /* 0x00005f0032007a0c */ /* 0x000fe400047a1270 */
[----:B------:R-:W-:Y:S02]  /*51a0*/  LOP3.LUT R49, R162, 0xc4, R169, 0xfe, !PT ;  /* 0x000000c4a2317812 */ /* 0x000fe400078efea9 */
[----:B------:R-:W-:Y:S02]  /*51b0*/  PRMT R34, R34, 0x7632, R34 ;  /* 0x0000763222227816 */ /* 0x000fe40000000022 */
[----:B------:R-:W-:Y:S02]  /*51c0*/  ISETP.LT.AND P4, PT, R49, c[0x0][0x17c], !P0 ;  /* 0x00005f0031007a0c */ /* 0x000fe40004781270 */
[----:B0-----:R-:W-:Y:S01]  /*51d0*/  LEA.HI.X.SX32 R5, R6, R36, 0x1, P6 ;  /* 0x0000002406057211 */ /* 0x001fe200030f0eff */
[----:B------:R-:W-:Y:S01]  /*51e0*/  IMAD R6, R37, 0x4, R10 ;  /* 0x0000000425067824 */ /* 0x000fe200078e020a */
[----:B------:R-:W-:-:S02]  /*51f0*/  LEA R16, P6, R10, R3, 0x1 ;  /* 0x000000030a107211 */ /* 0x000fc400078c08ff */
[----:B------:R-:W-:Y:S01]  /*5200*/  LOP3.LUT R48, R162, 0xc8, R169, 0xfe, !PT ;  /* 0x000000c8a2307812 */ /* 0x000fe200078efea9 */
[----:B------:R0:W-:Y:S01]  /*5210*/  @P3 STG.E.U16 [R4.64], R30 ;  /* 0x0000001e04003986 */ /* 0x0001e2000c101506 */
[-C--:B------:R-:W-:Y:S01]  /*5220*/  LEA.HI.X.SX32 R17, R10, R36.reuse, 0x1, P6 ;  /* 0x000000240a117211 */ /* 0x080fe200030f0eff */
[C---:B------:R-:W-:Y:S01]  /*5230*/  IMAD R10, R37.reuse, 0x4, R6 ;  /* 0x00000004250a7824 */ /* 0x040fe200078e0206 */
[-C--:B------:R-:W-:Y:S02]  /*5240*/  LEA R12, P6, R6, R3.reuse, 0x1 ;  /* 0x00000003060c7211 */ /* 0x080fe400078c08ff */
        /* <DEDUP_REMOVED lines=8> */
[----:B------:R-:W-:Y:S01]  /*52d0*/  IMAD R10, R37, 0x4, R6 ;  /* 0x00000004250a7824 */ /* 0x000fe200078e0206 */
[CC--:B0-----:R-:W-:Y:S02]  /*52e0*/  LEA R4, P6, R6.reuse, R3.reuse, 0x1 ;  /* 0x0000000306047211 */ /* 0x0c1fe400078c08ff */
[----:B------:R-:W-:Y:S01]  /*52f0*/  ISETP.LT.AND P1, PT, R47, c[0x0][0x17c], !P0 ;  /* 0x00005f002f007a0c */ /* 0x000fe20004721270 */
[----:B------:R0:W-:Y:S01]  /*5300*/  @P5 STG.E.U16 [R8.64], R19 ;  /* 0x0000001308005986 */ /* 0x0001e2000c101506 */
[----:B------:R-:W-:Y:S01]  /*5310*/  LEA.HI.X.SX32 R5, R6, R36, 0x1, P6 ;  /* 0x0000002406057211 */ /* 0x000fe200030f0eff */
[----:B------:R-:W-:Y:S01]  /*5320*/  IMAD R6, R37, 0x4, R10 ;  /* 0x0000000425067824 */ /* 0x000fe200078e020a */
[----:B--2---:R-:W-:-:S02]  /*5330*/  LEA R16, P6, R10, R3, 0x1 ;  /* 0x000000030a107211 */ /* 0x004fc400078c08ff */
[----:B------:R-:W-:Y:S01]  /*5340*/  LOP3.LUT R46, R162, 0xd0, R169, 0xfe, !PT ;  /* 0x000000d0a22e7812 */ /* 0x000fe200078efea9 */
        /* <DEDUP_REMOVED lines=9> */
[--C-:B------:R-:W-:Y:S01]  /*53e0*/  LOP3.LUT R45, R162, 0xd4, R169.reuse, 0xfe, !PT ;  /* 0x000000d4a22d7812 */ /* 0x100fe200078efea9 */
[----:B------:R0:W-:Y:S01]  /*53f0*/  @P1 STG.E.U16 [R12.64], R11 ;  /* 0x0000000b0c001986 */ /* 0x0001e2000c101506 */
[-C--:B------:R-:W-:Y:S01]  /*5400*/  LEA.HI.X.SX32 R9, R10, R36.reuse, 0x1, P6 ;  /* 0x000000240a097211 */ /* 0x080fe200030f0eff */
[C---:B------:R-:W-:Y:S01]  /*5410*/  IMAD R10, R37.reuse, 0x4, R6 ;  /* 0x00000004250a7824 */ /* 0x040fe200078e0206 */
[-C--:B--2---:R-:W-:Y:S02]  /*5420*/  LEA R4, P6, R6, R3.reuse, 0x1 ;  /* 0x0000000306047211 */ /* 0x084fe400078c08ff */
[----:B------:R-:W-:Y:S01]  /*5430*/  LOP3.LUT R44, R162, 0xd8, R169, 0xfe, !PT ;  /* 0x000000d8a22c7812 */ /* 0x000fe200078efea9 */
[----:B------:R2:W-:Y:S01]  /*5440*/  @P2 STG.E.U16 [R8.64], R23 ;  /* 0x0000001708002986 */ /* 0x0005e2000c101506 */
[----:B------:R-:W-:Y:S01]  /*5450*/  LEA.HI.X.SX32 R5, R6, R36, 0x1, P6 ;  /* 0x0000002406057211 */ /* 0x000fe200030f0eff */
[----:B------:R-:W-:Y:S01]  /*5460*/  IMAD R6, R37, 0x4, R10 ;  /* 0x0000000425067824 */ /* 0x000fe200078e020a */
[----:B-1----:R-:W-:-:S02]  /*5470*/  LEA R16, P6, R10, R3, 0x1 ;  /* 0x000000030a107211 */ /* 0x002fc400078c08ff */
[----:B------:R-:W-:Y:S02]  /*5480*/  ISETP.LT.AND P5, PT, R45, c[0x0][0x17c], !P0 ;  /* 0x00005f002d007a0c */ /* 0x000fe400047a1270 */
[-C--:B------:R-:W-:Y:S01]  /*5490*/  LEA.HI.X.SX32 R17, R10, R36.reuse, 0x1, P6 ;  /* 0x000000240a117211 */ /* 0x080fe200030f0eff */
[C---:B------:R-:W-:Y:S01]  /*54a0*/  IMAD R10, R37.reuse, 0x4, R6 ;  /* 0x00000004250a7824 */ /* 0x040fe200078e0206 */
[-C--:B0-----:R-:W-:Y:S02]  /*54b0*/  LEA R12, P6, R6, R3.reuse, 0x1 ;  /* 0x00000003060c7211 */ /* 0x081fe400078c08ff */
[C-C-:B------:R-:W-:Y:S02]  /*54c0*/  LOP3.LUT R43, R162.reuse, 0xdc, R169.reuse, 0xfe, !PT ;  /* 0x000000dca22b7812 */ /* 0x140fe400078efea9 */
[----:B------:R-:W-:Y:S02]  /*54d0*/  LOP3.LUT R42, R162, 0xe0, R169, 0xfe, !PT ;  /* 0x000000e0a22a7812 */ /* 0x000fe400078efea9 */
[----:B------:R-:W-:Y:S01]  /*54e0*/  LEA.HI.X.SX32 R13, R6, R36, 0x1, P6 ;  /* 0x00000024060d7211 */ /* 0x000fe200030f0eff */
[----:B------:R-:W-:Y:S01]  /*54f0*/  IMAD R6, R37, 0x4, R10 ;  /* 0x0000000425067824 */ /* 0x000fe200078e020a */
[----:B------:R-:W-:Y:S01]  /*5500*/  ISETP.LT.AND P4, PT, R44, c[0x0][0x17c], !P0 ;  /* 0x00005f002c007a0c */ /* 0x000fe20004781270 */
[----:B------:R0:W-:Y:S01]  /*5510*/  @P5 STG.E.U16 [R4.64], R31 ;  /* 0x0000001f04005986 */ /* 0x0001e2000c101506 */
[----:B--2---:R-:W-:-:S02]  /*5520*/  LEA R8, P6, R10, R3, 0x1 ;  /* 0x000000030a087211 */ /* 0x004fc400078c08ff */
[----:B------:R-:W-:Y:S02]  /*5530*/  ISETP.LT.AND P3, PT, R43, c[0x0][0x17c], !P0 ;  /* 0x00005f002b007a0c */ /* 0x000fe40004761270 */
[----:B------:R-:W-:Y:S02]  /*5540*/  LOP3.LUT R41, R162, 0xe4, R169, 0xfe, !PT ;  /* 0x000000e4a2297812 */ /* 0x000fe400078efea9 */
[----:B------:R-:W-:Y:S02]  /*5550*/  ISETP.LT.AND P1, PT, R42, c[0x0][0x17c], !P0 ;  /* 0x00005f002a007a0c */ /* 0x000fe40004721270 */
[-C--:B------:R-:W-:Y:S01]  /*5560*/  LEA.HI.X.SX32 R9, R10, R36.reuse, 0x1, P6 ;  /* 0x000000240a097211 */ /* 0x080fe200030f0eff */
[----:B------:R-:W-:Y:S01]  /*5570*/  IMAD R10, R37, 0x4, R6 ;  /* 0x00000004250a7824 */ /* 0x000fe200078e0206 */
[----:B------:R-:W-:Y:S01]  /*5580*/  ISETP.LT.AND P2, PT, R41, c[0x0][0x17c], !P0 ;  /* 0x00005f0029007a0c */ /* 0x000fe20004741270 */
[----:B------:R-:W-:Y:S01]  /*5590*/  @P4 STG.E.U16 [R16.64], R27 ;  /* 0x0000001b10004986 */ /* 0x000fe2000c101506 */
[CC--:B0-----:R-:W-:Y:S01]  /*55a0*/  LEA R4, P6, R6.reuse, R3.reuse, 0x1 ;  /* 0x0000000306047211 */ /* 0x0c1fe200078c08ff */
[----:B------:R-:W-:Y:S01]  /*55b0*/  IMAD R14, R37, 0x4, R10 ;  /* 0x00000004250e7824 */ /* 0x000fe200078e020a */
[----:B------:R-:W-:Y:S01]  /*55c0*/  PRMT R19, R19, 0x7632, R19 ;  /* 0x0000763213137816 */ /* 0x000fe20000000013 */
[----:B------:R0:W-:Y:S01]  /*55d0*/  @P3 STG.E.U16 [R12.64], R35 ;  /* 0x000000230c003986 */ /* 0x0001e2000c101506 */
[----:B------:R-:W-:Y:S01]  /*55e0*/  LEA.HI.X.SX32 R5, R6, R36, 0x1, P6 ;  /* 0x0000002406057211 */ /* 0x000fe200030f0eff */
[----:B------:R-:W-:Y:S01]  /*55f0*/  IMAD R18, R37, 0x4, R14 ;  /* 0x0000000425127824 */ /* 0x000fe200078e020e */
[----:B------:R-:W-:Y:S01]  /*5600*/  PRMT R7, R7, 0x7632, R7 ;  /* 0x0000763207077816 */ /* 0x000fe20000000007 */
[----:B------:R-:W-:Y:S01]  /*5610*/  @P1 STG.E.U16 [R8.64], R19 ;  /* 0x0000001308001986 */ /* 0x000fe2000c101506 */
[----:B------:R-:W-:Y:S01]  /*5620*/  LEA R6, P1, R10, R3, 0x1 ;  /* 0x000000030a067211 */ /* 0x000fe200078208ff */
[----:B------:R-:W-:Y:S01]  /*5630*/  IMAD R20, R37, 0x4, R18 ;  /* 0x0000000425147824 */ /* 0x000fe200078e0212 */
[C-C-:B------:R-:W-:Y:S01]  /*5640*/  LOP3.LUT R40, R162.reuse, 0xe8, R169.reuse, 0xfe, !PT ;  /* 0x000000e8a2287812 */ /* 0x140fe200078efea9 */
[----:B------:R1:W-:Y:S01]  /*5650*/  @P2 STG.E.U16 [R4.64], R7 ;  /* 0x0000000704002986 */ /* 0x0003e2000c101506 */
[----:B------:R-:W-:-:S02]  /*5660*/  LOP3.LUT R39, R162, 0xec, R169, 0xfe, !PT ;  /* 0x000000eca2277812 */ /* 0x000fc400078efea9 */
[--C-:B------:R-:W-:Y:S02]  /*5670*/  LOP3.LUT R38, R162, 0xf0, R169.reuse, 0xfe, !PT ;  /* 0x000000f0a2267812 */ /* 0x100fe400078efea9 */
[----:B0-----:R-:W-:Y:S02]  /*5680*/  LEA R12, P2, R14, R3, 0x1 ;  /* 0x000000030e0c7211 */ /* 0x001fe400078408ff */
[C-C-:B------:R-:W-:Y:S02]  /*5690*/  LOP3.LUT R2, R162.reuse, 0xf4, R169.reuse, 0xfe, !PT ;  /* 0x000000f4a2027812 */ /* 0x140fe400078efea9 */
[--C-:B------:R-:W-:Y:S02]  /*56a0*/  LOP3.LUT R0, R162, 0xf8, R169.reuse, 0xfe, !PT ;  /* 0x000000f8a2007812 */ /* 0x100fe400078efea9 */
[----:B------:R-:W-:Y:S02]  /*56b0*/  ISETP.LT.AND P5, PT, R40, c[0x0][0x17c], !P0 ;  /* 0x00005f0028007a0c */ /* 0x000fe400047a1270 */
[----:B-1----:R-:W-:Y:S01]  /*56c0*/  LEA.HI.X.SX32 R7, R10, R36, 0x1, P1 ;  /* 0x000000240a077211 */ /* 0x002fe200008f0eff */
[----:B------:R-:W-:Y:S01]  /*56d0*/  IMAD R10, R37, 0x4, R20 ;  /* 0x00000004250a7824 */ /* 0x000fe200078e0214 */
[----:B------:R-:W-:-:S02]  /*56e0*/  LOP3.LUT R162, R162, 0xfc, R169, 0xfe, !PT ;  /* 0x000000fca2a27812 */ /* 0x000fc400078efea9 */
[----:B------:R-:W-:Y:S01]  /*56f0*/  ISETP.LT.AND P4, PT, R39, c[0x0][0x17c], !P0 ;  /* 0x00005f0027007a0c */ /* 0x000fe20004781270 */
[----:B------:R-:W-:Y:S01]  /*5700*/  IMAD R37, R37, 0x4, R10 ;  /* 0x0000000425257824 */ /* 0x000fe200078e020a */
[-C--:B------:R-:W-:Y:S02]  /*5710*/  LEA R4, P1, R10, R3.reuse, 0x1 ;  /* 0x000000030a047211 */ /* 0x080fe400078208ff */
[----:B------:R-:W-:Y:S02]  /*5720*/  ISETP.LT.AND P3, PT, R38, c[0x0][0x17c], !P0 ;  /* 0x00005f0026007a0c */ /* 0x000fe40004761270 */
[----:B------:R-:W-:Y:S02]  /*5730*/  LEA R16, P6, R18, R3, 0x1 ;  /* 0x0000000312107211 */ /* 0x000fe400078c08ff */
[----:B------:R-:W-:Y:S02]  /*5740*/  LEA.HI.X.SX32 R13, R14, R36, 0x1, P2 ;  /* 0x000000240e0d7211 */ /* 0x000fe400010f0eff */
[----:B------:R-:W-:-:S02]  /*5750*/  ISETP.LT.AND P2, PT, R2, c[0x0][0x17c], !P0 ;  /* 0x00005f0002007a0c */ /* 0x000fc40004741270 */
[-C--:B------:R-:W-:Y:S02]  /*5760*/  LEA.HI.X.SX32 R5, R10, R36.reuse, 0x1, P1 ;  /* 0x000000240a057211 */ /* 0x080fe400008f0eff */
[----:B------:R-:W-:Y:S02]  /*5770*/  ISETP.LT.AND P1, PT, R0, c[0x0][0x17c], !P0 ;  /* 0x00005f0000007a0c */ /* 0x000fe40004721270 */
[----:B------:R-:W-:Y:S02]  /*5780*/  ISETP.LT.AND P0, PT, R162, c[0x0][0x17c], !P0 ;  /* 0x00005f00a2007a0c */ /* 0x000fe40004701270 */
[----:B------:R-:W-:Y:S02]  /*5790*/  LEA.HI.X.SX32 R17, R18, R36, 0x1, P6 ;  /* 0x0000002412117211 */ /* 0x000fe400030f0eff */
[----:B------:R-:W-:Y:S02]  /*57a0*/  LEA R8, P6, R20, R3, 0x1 ;  /* 0x0000000314087211 */ /* 0x000fe400078c08ff */
[----:B------:R-:W-:-:S02]  /*57b0*/  PRMT R15, R15, 0x7632, R15 ;  /* 0x000076320f0f7816 */ /* 0x000fc4000000000f */
[----:B------:R-:W-:Y:S02]  /*57c0*/  PRMT R11, R11, 0x7632, R11 ;  /* 0x000076320b0b7816 */ /* 0x000fe4000000000b */
[----:B------:R-:W-:Y:S01]  /*57d0*/  PRMT R23, R23, 0x7632, R23 ;  /* 0x0000763217177816 */ /* 0x000fe20000000017 */
[----:B------:R0:W-:Y:S01]  /*57e0*/  @P5 STG.E.U16 [R6.64], R15 ;  /* 0x0000000f06005986 */ /* 0x0001e2000c101506 */
[-C--:B------:R-:W-:Y:S02]  /*57f0*/  LEA.HI.X.SX32 R9, R20, R36.reuse, 0x1, P6 ;  /* 0x0000002414097211 */ /* 0x080fe400030f0eff */
[----:B------:R-:W-:Y:S01]  /*5800*/  PRMT R31, R31, 0x7632, R31 ;  /* 0x000076321f1f7816 */ /* 0x000fe2000000001f */
[----:B------:R0:W-:Y:S01]  /*5810*/  @P4 STG.E.U16 [R12.64], R11 ;  /* 0x0000000b0c004986 */ /* 0x0001e2000c101506 */
[----:B------:R-:W-:Y:S02]  /*5820*/  PRMT R27, R27, 0x7632, R27 ;  /* 0x000076321b1b7816 */ /* 0x000fe4000000001b */
[C---:B------:R-:W-:Y:S01]  /*5830*/  LEA R2, P6, R37.reuse, R3, 0x1 ;  /* 0x0000000325027211 */ /* 0x040fe200078c08ff */
[----:B------:R0:W-:Y:S03]  /*5840*/  @P3 STG.E.U16 [R16.64], R23 ;  /* 0x0000001710003986 */ /* 0x0001e6000c101506 */
[----:B------:R-:W-:Y:S01]  /*5850*/  LEA.HI.X.SX32 R3, R37, R36, 0x1, P6 ;  /* 0x0000002425037211 */ /* 0x000fe200030f0eff */
[----:B------:R0:W-:Y:S04]  /*5860*/  @P2 STG.E.U16 [R8.64], R31 ;  /* 0x0000001f08002986 */ /* 0x0001e8000c101506 */
[----:B------:R0:W-:Y:S01]  /*5870*/  @P1 STG.E.U16 [R4.64], R27 ;  /* 0x0000001b04001986 */ /* 0x0001e2000c101506 */
[----:B------:R-:W-:Y:S05]  /*5880*/  @!P0 EXIT ;  /* 0x000000000000894d */ /* 0x000fea0003800000 */
[----:B------:R-:W-:-:S05]  /*5890*/  PRMT R35, R35, 0x7632, R35 ;  /* 0x0000763223237816 */ /* 0x000fca0000000023 */
[----:B------:R-:W-:Y:S01]  /*58a0*/  STG.E.U16 [R2.64], R35 ;  /* 0x0000002302007986 */ /* 0x000fe2000c101506 */
[----:B------:R-:W-:Y:S05]  /*58b0*/  EXIT ;  /* 0x000000000000794d */ /* 0x000fea0003800000 */
.L_x_3:
[----:B------:R-:W-:-:S00]  /*58c0*/  BRA `(.L_x_3) ;  /* 0xfffffff000007947 */ /* 0x000fc0000383ffff */
[----:B------:R-:W-:-:S00]  /*58d0*/  NOP ;  /* 0x0000000000007918 */ /* 0x000fc00000000000 */
        /* <DEDUP_REMOVED lines=10> */
.L_x_4:


//--------------------- .nv.shared.matmul_kernel  --------------------------
	.section	.nv.shared.matmul_kernel,"aw",@nobits
	.sectionflags	@""
	.align	16
